	.target	sm_90a

	.elftype	@"ET_EXEC"


//--------------------- .note.nv.tkinfo           --------------------------
	.section	.note.nv.tkinfo,"",@"SHT_NOTE"
	.sectionflags	@"SHF_NOTE_NV_TKINFO"
	.tkinfo
        /*0018*/ 	.word	0x00000002
        /*0030*/ 	.string	""
        /*0030*/ 	.string	"ptxas"
        /*0030*/ 	.string	"Cuda compilation tools, release 13.0, V13.0.88"
        /*0030*/ 	.string	"Build cuda_13.0.r13.0/compiler.36424714_0"
        /*0030*/ 	.string	"-arch sm_90a -m 64 "



//--------------------- .note.nv.cuinfo           --------------------------
	.section	.note.nv.cuinfo,"",@"SHT_NOTE"
	.sectionflags	@"SHF_NOTE_NV_CUINFO"
        /*0018*/ 	.short	0x0002
        /*001a*/ 	.short	0x005a
        /*001c*/ 	.short	0x0082
	.zero		2


//--------------------- .nv.info                  --------------------------
	.section	.nv.info,"",@"SHT_CUDA_INFO"
	.align	4


	//----- nvinfo : EIATTR_REGCOUNT
	.align		4
        /*0000*/ 	.byte	0x04, 0x2f
        /*0002*/ 	.short	(.L_15 - .L_14)
	.align		4
.L_14:
        /*0004*/ 	.word	index@(_ZN7cutlass13device_kernelINS_4gemm6kernel13GemmUniversalIN4cute5tupleIJiiiiEEENS1_10collective13CollectiveMmaINS1_34MainloopSm90TmaGmmaWarpSpecializedILi7ENS5_IJNS4_1CILi4EEENSA_ILi1EEESC_EEENS1_35KernelTmaWarpSpecializedCooperativeEEENS5_IJNSA_ILi256EEESG_NSA_ILi64EEEEEEaNS5_IJlSC_lEEEaSJ_NS4_8TiledMMAINS4_8MMA_AtomIJNS4_4SM904GMMA27MMA_64x256x32_S32S8S8_SS_TNEEEENS4_6LayoutINS5_IJNSA_ILi2EEESC_SC_EEENS5_IJSC_NSA_ILi0EEEST_EEEEENS5_IJNS4_10UnderscoreESW_SW_EEEEENS4_13SM90_TMA_LOADENS4_14ComposedLayoutINS4_7SwizzleILi2ELi4ELi3EEENS4_18smem_ptr_flag_bitsILi8EEENSQ_INS5_IJNSA_ILi8EEESH_EEENS5_IJSH_SC_EEEEEEEvNS4_8identityENS4_23SM90_TMA_LOAD_MULTICASTES19_vS1A_EENS_8epilogue10collective6detail29Sm90TmaWarpSpecializedAdapterINS1E_15DefaultEpilogueIaSJ_SJ_NS1D_6thread17LinearCombinationIaLi1EiiLNS1I_9ScaleType4KindE0ELNS_15FloatRoundStyleE2EaEENS1_15EpilogueDefaultEEEEEvvEEEEvNT_6ParamsE)
        /*0008*/ 	.word	0x000000a8


	//----- nvinfo : EIATTR_FRAME_SIZE
	.align		4
.L_15:
        /*000c*/ 	.byte	0x04, 0x11
        /*000e*/ 	.short	(.L_17 - .L_16)
	.align		4
.L_16:
        /*0010*/ 	.word	index@(_ZN7cutlass13device_kernelINS_4gemm6kernel13GemmUniversalIN4cute5tupleIJiiiiEEENS1_10collective13CollectiveMmaINS1_34MainloopSm90TmaGmmaWarpSpecializedILi7ENS5_IJNS4_1CILi4EEENSA_ILi1EEESC_EEENS1_35KernelTmaWarpSpecializedCooperativeEEENS5_IJNSA_ILi256EEESG_NSA_ILi64EEEEEEaNS5_IJlSC_lEEEaSJ_NS4_8TiledMMAINS4_8MMA_AtomIJNS4_4SM904GMMA27MMA_64x256x32_S32S8S8_SS_TNEEEENS4_6LayoutINS5_IJNSA_ILi2EEESC_SC_EEENS5_IJSC_NSA_ILi0EEEST_EEEEENS5_IJNS4_10UnderscoreESW_SW_EEEEENS4_13SM90_TMA_LOADENS4_14ComposedLayoutINS4_7SwizzleILi2ELi4ELi3EEENS4_18smem_ptr_flag_bitsILi8EEENSQ_INS5_IJNSA_ILi8EEESH_EEENS5_IJSH_SC_EEEEEEEvNS4_8identityENS4_23SM90_TMA_LOAD_MULTICASTES19_vS1A_EENS_8epilogue10collective6detail29Sm90TmaWarpSpecializedAdapterINS1E_15DefaultEpilogueIaSJ_SJ_NS1D_6thread17LinearCombinationIaLi1EiiLNS1I_9ScaleType4KindE0ELNS_15FloatRoundStyleE2EaEENS1_15EpilogueDefaultEEEEEvvEEEEvNT_6ParamsE)
        /*0014*/ 	.word	0x000004c0


	//----- nvinfo : EIATTR_MIN_STACK_SIZE
	.align		4
.L_17:
        /*0018*/ 	.byte	0x04, 0x12
        /*001a*/ 	.short	(.L_19 - .L_18)
	.align		4
.L_18:
        /*001c*/ 	.word	index@(_ZN7cutlass13device_kernelINS_4gemm6kernel13GemmUniversalIN4cute5tupleIJiiiiEEENS1_10collective13CollectiveMmaINS1_34MainloopSm90TmaGmmaWarpSpecializedILi7ENS5_IJNS4_1CILi4EEENSA_ILi1EEESC_EEENS1_35KernelTmaWarpSpecializedCooperativeEEENS5_IJNSA_ILi256EEESG_NSA_ILi64EEEEEEaNS5_IJlSC_lEEEaSJ_NS4_8TiledMMAINS4_8MMA_AtomIJNS4_4SM904GMMA27MMA_64x256x32_S32S8S8_SS_TNEEEENS4_6LayoutINS5_IJNSA_ILi2EEESC_SC_EEENS5_IJSC_NSA_ILi0EEEST_EEEEENS5_IJNS4_10UnderscoreESW_SW_EEEEENS4_13SM90_TMA_LOADENS4_14ComposedLayoutINS4_7SwizzleILi2ELi4ELi3EEENS4_18smem_ptr_flag_bitsILi8EEENSQ_INS5_IJNSA_ILi8EEESH_EEENS5_IJSH_SC_EEEEEEEvNS4_8identityENS4_23SM90_TMA_LOAD_MULTICASTES19_vS1A_EENS_8epilogue10collective6detail29Sm90TmaWarpSpecializedAdapterINS1E_15DefaultEpilogueIaSJ_SJ_NS1D_6thread17LinearCombinationIaLi1EiiLNS1I_9ScaleType4KindE0ELNS_15FloatRoundStyleE2EaEENS1_15EpilogueDefaultEEEEEvvEEEEvNT_6ParamsE)
        /*0020*/ 	.word	0x000004c0
.L_19:


//--------------------- .nv.compat                --------------------------
	.section	.nv.compat,"",@"SHT_CUDA_COMPAT_INFO"
	.align	4
        /*0000*/ 	.byte	0x02, 0x09, 0x01, 0x00, 0x02, 0x02, 0x04, 0x00, 0x02, 0x05, 0x05, 0x00, 0x03, 0x07, 0x01, 0x01
        /*0010*/ 	.byte	0x02, 0x03, 0x01, 0x00, 0x02, 0x06, 0x01, 0x00, 0x04, 0x0b, 0x08, 0x00, 0x00, 0x00, 0x00, 0x00
        /*0020*/ 	.byte	0x00, 0x00, 0x00, 0x00


//--------------------- .nv.info._ZN7cutlass13device_kernelINS_4gemm6kernel13GemmUniversalIN4cute5tupleIJiiiiEEENS1_10collective13CollectiveMmaINS1_34MainloopSm90TmaGmmaWarpSpecializedILi7ENS5_IJNS4_1CILi4EEENSA_ILi1EEESC_EEENS1_35KernelTmaWarpSpecializedCooperativeEEENS5_IJNSA_ILi256EEESG_NSA_ILi64EEEEEEaNS5_IJlSC_lEEEaSJ_NS4_8TiledMMAINS4_8MMA_AtomIJNS4_4SM904GMMA27MMA_64x256x32_S32S8S8_SS_TNEEEENS4_6LayoutINS5_IJNSA_ILi2EEESC_SC_EEENS5_IJSC_NSA_ILi0EEEST_EEEEENS5_IJNS4_10UnderscoreESW_SW_EEEEENS4_13SM90_TMA_LOADENS4_14ComposedLayoutINS4_7SwizzleILi2ELi4ELi3EEENS4_18smem_ptr_flag_bitsILi8EEENSQ_INS5_IJNSA_ILi8EEESH_EEENS5_IJSH_SC_EEEEEEEvNS4_8identityENS4_23SM90_TMA_LOAD_MULTICASTES19_vS1A_EENS_8epilogue10collective6detail29Sm90TmaWarpSpecializedAdapterINS1E_15DefaultEpilogueIaSJ_SJ_NS1D_6thread17LinearCombinationIaLi1EiiLNS1I_9ScaleType4KindE0ELNS_15FloatRoundStyleE2EaEENS1_15EpilogueDefaultEEEEEvvEEEEvNT_6ParamsE --------------------------
	.section	.nv.info._ZN7cutlass13device_kernelINS_4gemm6kernel13GemmUniversalIN4cute5tupleIJiiiiEEENS1_10collective13CollectiveMmaINS1_34MainloopSm90TmaGmmaWarpSpecializedILi7ENS5_IJNS4_1CILi4EEENSA_ILi1EEESC_EEENS1_35KernelTmaWarpSpecializedCooperativeEEENS5_IJNSA_ILi256EEESG_NSA_ILi64EEEEEEaNS5_IJlSC_lEEEaSJ_NS4_8TiledMMAINS4_8MMA_AtomIJNS4_4SM904GMMA27MMA_64x256x32_S32S8S8_SS_TNEEEENS4_6LayoutINS5_IJNSA_ILi2EEESC_SC_EEENS5_IJSC_NSA_ILi0EEEST_EEEEENS5_IJNS4_10UnderscoreESW_SW_EEEEENS4_13SM90_TMA_LOADENS4_14ComposedLayoutINS4_7SwizzleILi2ELi4ELi3EEENS4_18smem_ptr_flag_bitsILi8EEENSQ_INS5_IJNSA_ILi8EEESH_EEENS5_IJSH_SC_EEEEEEEvNS4_8identityENS4_23SM90_TMA_LOAD_MULTICASTES19_vS1A_EENS_8epilogue10collective6detail29Sm90TmaWarpSpecializedAdapterINS1E_15DefaultEpilogueIaSJ_SJ_NS1D_6thread17LinearCombinationIaLi1EiiLNS1I_9ScaleType4KindE0ELNS_15FloatRoundStyleE2EaEENS1_15EpilogueDefaultEEEEEvvEEEEvNT_6ParamsE,"",@"SHT_CUDA_INFO"
	.sectionflags	@""
	.align	4


	//----- nvinfo : EIATTR_CUDA_API_VERSION
	.align		4
        /*0000*/ 	.byte	0x04, 0x37
        /*0002*/ 	.short	(.L_21 - .L_20)
.L_20:
        /*0004*/ 	.word	0x00000082


	//----- nvinfo : EIATTR_KPARAM_INFO
	.align		4
.L_21:
        /*0008*/ 	.byte	0x04, 0x17
        /*000a*/ 	.short	(.L_23 - .L_22)
.L_22:
        /*000c*/ 	.word	0x00000000
        /*0010*/ 	.short	0x0000
        /*0012*/ 	.short	0x0070
        /*0014*/ 	.byte	0x00, 0xf0, 0x01, 0x10


	//----- nvinfo : EIATTR_SPARSE_MMA_MASK
	.align		4
.L_23:
        /*0018*/ 	.byte	0x03, 0x50
        /*001a*/ 	.short	0x0000


	//----- nvinfo : EIATTR_MAXREG_COUNT
	.align		4
        /*001c*/ 	.byte	0x03, 0x1b
        /*001e*/ 	.short	0x00a8


	//----- nvinfo : EIATTR_NUM_BARRIERS
	.align		4
        /*0020*/ 	.byte	0x02, 0x4c
        /*0022*/ 	.byte	0x01
	.zero		1


	//----- nvinfo : EIATTR_EXTERNS
	.align		4
        /*0024*/ 	.byte	0x04, 0x0f
        /*0026*/ 	.short	(.L_25 - .L_24)


	//   ....[0]....
	.align		4
.L_24:
        /*0028*/ 	.word	index@(__assertfail)


	//----- nvinfo : EIATTR_ANNOTATIONS
	.align		4
.L_25:
        /*002c*/ 	.byte	0x04, 0x55
        /*002e*/ 	.short	(.L_27 - .L_26)


	//   ....[0]....
.L_26:
        /*0030*/ 	.word	0x00000001
        /*0034*/ 	.byte	0x80, 0x0a, 0x00, 0x00, 0x01, 0x00, 0x00, 0x00, 0x90, 0x0a, 0x00, 0x00, 0x01, 0x00, 0x00, 0x00
        /* <DEDUP_REMOVED lines=381> */
        /*1814*/ 	.byte	0x90, 0x3c, 0x01, 0x00, 0x01, 0x00, 0x00, 0x00, 0xb0, 0x3c, 0x01, 0x00


	//----- nvinfo : EIATTR_MERCURY_ISA_VERSION
	.align		4
.L_27:
        /*1820*/ 	.byte	0x03, 0x5f
        /*1822*/ 	.short	0x0101


	//----- nvinfo : EIATTR_INT_WARP_WIDE_INSTR_OFFSETS
	.align		4
        /*1824*/ 	.byte	0x04, 0x31
        /*1826*/ 	.short	(.L_29 - .L_28)


	//   ....[0]....
.L_28:
        /*1828*/ 	.word	0x000005f0


	//   ....[1]....
        /*182c*/ 	.word	0x00000620


	//   ....[2]....
        /*1830*/ 	.word	0x00000790


	//----- nvinfo : EIATTR_COOP_GROUP_MASK_REGIDS
	.align		4
.L_29:
        /*1834*/ 	.byte	0x04, 0x29
        /*1836*/ 	.short	(.L_31 - .L_30)


	//   ....[0]....
.L_30:
        /*1838*/ 	.word	0xffffffff


	//   ....[1]....
        /*183c*/ 	.word	0xffffffff


	//   ....[2]....
        /*1840*/ 	.word	0xffffffff


	//   ....[3]....
        /*1844*/ 	.word	0xffffffff


	//   ....[4]....
        /*1848*/ 	.word	0xffffffff


	//   ....[5]....
        /*184c*/ 	.word	0xffffffff


	//----- nvinfo : EIATTR_COOP_GROUP_INSTR_OFFSETS
	.align		4
.L_31:
        /*1850*/ 	.byte	0x04, 0x28
        /*1852*/ 	.short	(.L_33 - .L_32)


	//   ....[0]....
.L_32:
        /*1854*/ 	.word	0x00000070


	//   ....[1]....
        /*1858*/ 	.word	0x00000080


	//   ....[2]....
        /*185c*/ 	.word	0x000001a0


	//   ....[3]....
        /*1860*/ 	.word	0x00000430


	//   ....[4]....
        /*1864*/ 	.word	0x000008c0


	//   ....[5]....
        /*1868*/ 	.word	0x00001490


	//----- nvinfo : EIATTR_REG_RECONFIG
	.align		4
.L_33:
        /*186c*/ 	.byte	0x01, 0x54
	.zero		2


	//----- nvinfo : EIATTR_SYSCALL_OFFSETS
	.align		4
        /*1870*/ 	.byte	0x04, 0x46
        /*1872*/ 	.short	(.L_35 - .L_34)


	//   ....[0]....
.L_34:
        /*1874*/ 	.word	0x00001650


	//----- nvinfo : EIATTR_MBARRIER_INSTR_OFFSETS
	.align		4
.L_35:
        /*1878*/ 	.byte	0x04, 0x39
        /*187a*/ 	.short	(.L_37 - .L_36)


	//   ....[0]....
.L_36:
        /*187c*/ 	.word	0x00000320
        /*1880*/ 	.word	0x000000ff
        /*1884*/ 	.word	0x00000000
        /*1888*/ 	.short	0x0100
        /*188a*/ 	.byte	0x08
	.zero		1


	//   ....[1]....
        /*188c*/ 	.word	0x00000330
        /*1890*/ 	.word	0x000000ff
        /*1894*/ 	.word	0x00000038
        /*1898*/ 	.short	0x0100
        /*189a*/ 	.byte	0x08
	.zero		1


	//   ....[2]....
        /*189c*/ 	.word	0x00000340
        /*18a0*/ 	.word	0x000000ff
        /*18a4*/ 	.word	0x00000008
        /*18a8*/ 	.short	0x0100
        /*18aa*/ 	.byte	0x08
	.zero		1


	//   ....[3]....
        /*18ac*/ 	.word	0x00000350
        /*18b0*/ 	.word	0x000000ff
        /*18b4*/ 	.word	0x00000040
        /*18b8*/ 	.short	0x0100
        /*18ba*/ 	.byte	0x08
	.zero		1


	//   ....[4]....
        /*18bc*/ 	.word	0x00000360
        /*18c0*/ 	.word	0x000000ff
        /*18c4*/ 	.word	0x00000010
        /*18c8*/ 	.short	0x0100
        /*18ca*/ 	.byte	0x08
	.zero		1


	//   ....[5]....
        /*18cc*/ 	.word	0x00000370
        /*18d0*/ 	.word	0x000000ff
        /*18d4*/ 	.word	0x00000048
        /*18d8*/ 	.short	0x0100
        /*18da*/ 	.byte	0x08
	.zero		1


	//   ....[6]....
        /*18dc*/ 	.word	0x00000380
        /*18e0*/ 	.word	0x000000ff
        /*18e4*/ 	.word	0x00000018
        /*18e8*/ 	.short	0x0100
        /*18ea*/ 	.byte	0x08
	.zero		1


	//   ....[7]....
        /*18ec*/ 	.word	0x00000390
        /*18f0*/ 	.word	0x000000ff
        /*18f4*/ 	.word	0x00000050
        /*18f8*/ 	.short	0x0100
        /*18fa*/ 	.byte	0x08
	.zero		1


	//   ....[8]....
        /*18fc*/ 	.word	0x000003a0
        /*1900*/ 	.word	0x000000ff
        /*1904*/ 	.word	0x00000020
        /*1908*/ 	.short	0x0100
        /*190a*/ 	.byte	0x08
	.zero		1


	//   ....[9]....
        /*190c*/ 	.word	0x000003b0
        /*1910*/ 	.word	0x000000ff
        /*1914*/ 	.word	0x00000058
        /*1918*/ 	.short	0x0100
        /*191a*/ 	.byte	0x08
	.zero		1


	//   ....[10]....
        /*191c*/ 	.word	0x000003c0
        /*1920*/ 	.word	0x000000ff
        /*1924*/ 	.word	0x00000028
        /*1928*/ 	.short	0x0100
        /*192a*/ 	.byte	0x08
	.zero		1


	//   ....[11]....
        /*192c*/ 	.word	0x000003d0
        /*1930*/ 	.word	0x000000ff
        /*1934*/ 	.word	0x00000060
        /*1938*/ 	.short	0x0100
        /*193a*/ 	.byte	0x08
	.zero		1


	//   ....[12]....
        /*193c*/ 	.word	0x000003e0
        /*1940*/ 	.word	0x000000ff
        /*1944*/ 	.word	0x00000030
        /*1948*/ 	.short	0x0100
        /*194a*/ 	.byte	0x08
	.zero		1


	//   ....[13]....
        /*194c*/ 	.word	0x000003f0
        /*1950*/ 	.word	0x000000ff
        /*1954*/ 	.word	0x00000068
        /*1958*/ 	.short	0x0100
        /*195a*/ 	.byte	0x08
	.zero		1


	//   ....[14]....
        /*195c*/ 	.word	0x000007e0
        /*1960*/ 	.word	0x000000ff
        /*1964*/ 	.word	0x00000080
        /*1968*/ 	.short	0x0100
        /*196a*/ 	.byte	0x06
	.zero		1


	//   ....[15]....
        /*196c*/ 	.word	0x00000820
        /*1970*/ 	.word	0x000000ff
        /*1974*/ 	.word	0x00000088
        /*1978*/ 	.short	0x0100
        /*197a*/ 	.byte	0x06
	.zero		1


	//   ....[16]....
        /*197c*/ 	.word	0x00001730
        /*1980*/ 	.word	0x00000003
        /*1984*/ 	.word	0x00000000
        /*1988*/ 	.short	0x010a
        /*198a*/ 	.byte	0x3f
	.zero		1


	//   ....[17]....
        /*198c*/ 	.word	0x00001770
        /*1990*/ 	.word	0x00000003
        /*1994*/ 	.word	0x00000000
        /*1998*/ 	.short	0x010a
        /*199a*/ 	.byte	0x3f
	.zero		1


	//   ....[18]....
        /*199c*/ 	.word	0x00002cd0
        /*19a0*/ 	.word	0x00000004
        /*19a4*/ 	.word	0x00000000
        /*19a8*/ 	.short	0x010a
        /*19aa*/ 	.byte	0x3f
	.zero		1


	//   ....[19]....
        /*19ac*/ 	.word	0x00002d10
        /*19b0*/ 	.word	0x00000004
        /*19b4*/ 	.word	0x00000000
        /*19b8*/ 	.short	0x010a
        /*19ba*/ 	.byte	0x3f
	.zero		1


	//   ....[20]....
        /*19bc*/ 	.word	0x00004d20
        /*19c0*/ 	.word	0x00000004
        /*19c4*/ 	.word	0x00000000
        /*19c8*/ 	.short	0x0101
        /*19ca*/ 	.byte	0x3f
	.zero		1


	//   ....[21]....
        /*19cc*/ 	.word	0x00004f50
        /*19d0*/ 	.word	0x00000000
        /*19d4*/ 	.word	0x00000000
        /*19d8*/ 	.short	0x0101
        /*19da*/ 	.byte	0x3f
	.zero		1


	//   ....[22]....
        /*19dc*/ 	.word	0x00013800
        /*19e0*/ 	.word	0x0000000c
        /*19e4*/ 	.word	0x00000038
        /*19e8*/ 	.short	0x010a
        /*19ea*/ 	.byte	0x3f
	.zero		1


	//   ....[23]....
        /*19ec*/ 	.word	0x00013bc0
        /*19f0*/ 	.word	0x00000003
        /*19f4*/ 	.word	0x00000088
        /*19f8*/ 	.short	0x0101
        /*19fa*/ 	.byte	0x3f
	.zero		1


	//   ....[24]....
        /*19fc*/ 	.word	0x000143b0
        /*1a00*/ 	.word	0x00000005
        /*1a04*/ 	.word	0x00000000
        /*1a08*/ 	.short	0x010a
        /*1a0a*/ 	.byte	0x3f
	.zero		1


	//   ....[25]....
        /*1a0c*/ 	.word	0x00014440
        /*1a10*/ 	.word	0x00000007
        /*1a14*/ 	.word	0x00000000
        /*1a18*/ 	.short	0x010a
        /*1a1a*/ 	.byte	0x3f
	.zero		1


	//   ....[26]....
        /*1a1c*/ 	.word	0x000144d0
        /*1a20*/ 	.word	0x00000007
        /*1a24*/ 	.word	0x00000000
        /*1a28*/ 	.short	0x010a
        /*1a2a*/ 	.byte	0x3f
	.zero		1


	//   ....[27]....
        /*1a2c*/ 	.word	0x00014560
        /*1a30*/ 	.word	0x00000007
        /*1a34*/ 	.word	0x00000000
        /*1a38*/ 	.short	0x010a
        /*1a3a*/ 	.byte	0x3f
	.zero		1


	//   ....[28]....
        /*1a3c*/ 	.word	0x000145f0
        /*1a40*/ 	.word	0x00000007
        /*1a44*/ 	.word	0x00000000
        /*1a48*/ 	.short	0x010a
        /*1a4a*/ 	.byte	0x3f
	.zero		1


	//   ....[29]....
        /*1a4c*/ 	.word	0x00014680
        /*1a50*/ 	.word	0x00000007
        /*1a54*/ 	.word	0x00000000
        /*1a58*/ 	.short	0x010a
        /*1a5a*/ 	.byte	0x3f
	.zero		1


	//   ....[30]....
        /*1a5c*/ 	.word	0x00014710
        /*1a60*/ 	.word	0x00000003
        /*1a64*/ 	.word	0x00000000
        /*1a68*/ 	.short	0x010a
        /*1a6a*/ 	.byte	0x3f
	.zero		1


	//   ....[31]....
        /*1a6c*/ 	.word	0x00014770
        /*1a70*/ 	.word	0x00000003
        /*1a74*/ 	.word	0x00000000
        /*1a78*/ 	.short	0x010a
        /*1a7a*/ 	.byte	0x3f
	.zero		1


	//   ....[32]....
        /*1a7c*/ 	.word	0x000147c0
        /*1a80*/ 	.word	0x00000004
        /*1a84*/ 	.word	0x00000000
        /*1a88*/ 	.short	0x010a
        /*1a8a*/ 	.byte	0x3f
	.zero		1


	//   ....[33]....
        /*1a8c*/ 	.word	0x00014890
        /*1a90*/ 	.word	0x0000000c
        /*1a94*/ 	.word	0x00000038
        /*1a98*/ 	.short	0x010a
        /*1a9a*/ 	.byte	0x3f
	.zero		1


	//   ....[34]....
        /*1a9c*/ 	.word	0x00014960
        /*1aa0*/ 	.word	0x00000005
        /*1aa4*/ 	.word	0x00000000
        /*1aa8*/ 	.short	0x010a
        /*1aaa*/ 	.byte	0x3f
	.zero		1


	//   ....[35]....
        /*1aac*/ 	.word	0x000149b0
        /*1ab0*/ 	.word	0x00000007
        /*1ab4*/ 	.word	0x00000000
        /*1ab8*/ 	.short	0x010a
        /*1aba*/ 	.byte	0x3f
	.zero		1


	//   ....[36]....
        /*1abc*/ 	.word	0x00014a00
        /*1ac0*/ 	.word	0x00000007
        /*1ac4*/ 	.word	0x00000000
        /*1ac8*/ 	.short	0x010a
        /*1aca*/ 	.byte	0x3f
	.zero		1


	//   ....[37]....
        /*1acc*/ 	.word	0x00014a50
        /*1ad0*/ 	.word	0x00000007
        /*1ad4*/ 	.word	0x00000000
        /*1ad8*/ 	.short	0x010a
        /*1ada*/ 	.byte	0x3f
	.zero		1


	//   ....[38]....
        /*1adc*/ 	.word	0x00014aa0
        /*1ae0*/ 	.word	0x00000007
        /*1ae4*/ 	.word	0x00000000
        /*1ae8*/ 	.short	0x010a
        /*1aea*/ 	.byte	0x3f
	.zero		1


	//   ....[39]....
        /*1aec*/ 	.word	0x00014af0
        /*1af0*/ 	.word	0x00000007
        /*1af4*/ 	.word	0x00000000
        /*1af8*/ 	.short	0x010a
        /*1afa*/ 	.byte	0x3f
	.zero		1


	//----- nvinfo : EIATTR_NUM_MBARRIERS
	.align		4
.L_37:
        /*1afc*/ 	.byte	0x03, 0x38
        /*1afe*/ 	.short	0x0010


	//----- nvinfo : EIATTR_EXIT_INSTR_OFFSETS
	.align		4
        /*1b00*/ 	.byte	0x04, 0x1c
        /*1b02*/ 	.short	(.L_39 - .L_38)


	//   ....[0]....
.L_38:
        /*1b04*/ 	.word	0x00000b20


	//   ....[1]....
        /*1b08*/ 	.word	0x000013b0


	//   ....[2]....
        /*1b0c*/ 	.word	0x00012e40


	//   ....[3]....
        /*1b10*/ 	.word	0x00013460


	//   ....[4]....
        /*1b14*/ 	.word	0x00014760


	//----- nvinfo : EIATTR_MAX_THREADS
	.align		4
.L_39:
        /*1b18*/ 	.byte	0x04, 0x05
        /*1b1a*/ 	.short	(.L_41 - .L_40)
.L_40:
        /*1b1c*/ 	.word	0x00000180
        /*1b20*/ 	.word	0x00000001
        /*1b24*/ 	.word	0x00000001


	//----- nvinfo : EIATTR_CRS_STACK_SIZE
	.align		4
.L_41:
        /*1b28*/ 	.byte	0x04, 0x1e
        /*1b2a*/ 	.short	(.L_43 - .L_42)
.L_42:
        /*1b2c*/ 	.word	0x00000000


	//----- nvinfo : EIATTR_CBANK_PARAM_SIZE
	.align		4
.L_43:
        /*1b30*/ 	.byte	0x03, 0x19
        /*1b32*/ 	.short	0x0470


	//----- nvinfo : EIATTR_PARAM_CBANK
	.align		4
        /*1b34*/ 	.byte	0x04, 0x0a
        /*1b36*/ 	.short	(.L_45 - .L_44)
	.align		4
.L_44:
        /*1b38*/ 	.word	index@(.nv.constant0._ZN7cutlass13device_kernelINS_4gemm6kernel13GemmUniversalIN4cute5tupleIJiiiiEEENS1_10collective13CollectiveMmaINS1_34MainloopSm90TmaGmmaWarpSpecializedILi7ENS5_IJNS4_1CILi4EEENSA_ILi1EEESC_EEENS1_35KernelTmaWarpSpecializedCooperativeEEENS5_IJNSA_ILi256EEESG_NSA_ILi64EEEEEEaNS5_IJlSC_lEEEaSJ_NS4_8TiledMMAINS4_8MMA_AtomIJNS4_4SM904GMMA27MMA_64x256x32_S32S8S8_SS_TNEEEENS4_6LayoutINS5_IJNSA_ILi2EEESC_SC_EEENS5_IJSC_NSA_ILi0EEEST_EEEEENS5_IJNS4_10UnderscoreESW_SW_EEEEENS4_13SM90_TMA_LOADENS4_14ComposedLayoutINS4_7SwizzleILi2ELi4ELi3EEENS4_18smem_ptr_flag_bitsILi8EEENSQ_INS5_IJNSA_ILi8EEESH_EEENS5_IJSH_SC_EEEEEEEvNS4_8identityENS4_23SM90_TMA_LOAD_MULTICASTES19_vS1A_EENS_8epilogue10collective6detail29Sm90TmaWarpSpecializedAdapterINS1E_15DefaultEpilogueIaSJ_SJ_NS1D_6thread17LinearCombinationIaLi1EiiLNS1I_9ScaleType4KindE0ELNS_15FloatRoundStyleE2EaEENS1_15EpilogueDefaultEEEEEvvEEEEvNT_6ParamsE)
        /*1b3c*/ 	.short	0x0210
        /*1b3e*/ 	.short	0x0470


	//----- nvinfo : EIATTR_SW_WAR
	.align		4
.L_45:
        /*1b40*/ 	.byte	0x04, 0x36
        /*1b42*/ 	.short	(.L_47 - .L_46)
.L_46:
        /*1b44*/ 	.word	0x00000008
.L_47:


//--------------------- .nv.callgraph             --------------------------
	.section	.nv.callgraph,"",@"SHT_CUDA_CALLGRAPH"
	.align	4
	.sectionentsize	8
	.align		4
        /*0000*/ 	.word	0x00000000
	.align		4
        /*0004*/ 	.word	0xffffffff
	.align		4
        /*0008*/ 	.word	index@(_ZN7cutlass13device_kernelINS_4gemm6kernel13GemmUniversalIN4cute5tupleIJiiiiEEENS1_10collective13CollectiveMmaINS1_34MainloopSm90TmaGmmaWarpSpecializedILi7ENS5_IJNS4_1CILi4EEENSA_ILi1EEESC_EEENS1_35KernelTmaWarpSpecializedCooperativeEEENS5_IJNSA_ILi256EEESG_NSA_ILi64EEEEEEaNS5_IJlSC_lEEEaSJ_NS4_8TiledMMAINS4_8MMA_AtomIJNS4_4SM904GMMA27MMA_64x256x32_S32S8S8_SS_TNEEEENS4_6LayoutINS5_IJNSA_ILi2EEESC_SC_EEENS5_IJSC_NSA_ILi0EEEST_EEEEENS5_IJNS4_10UnderscoreESW_SW_EEEEENS4_13SM90_TMA_LOADENS4_14ComposedLayoutINS4_7SwizzleILi2ELi4ELi3EEENS4_18smem_ptr_flag_bitsILi8EEENSQ_INS5_IJNSA_ILi8EEESH_EEENS5_IJSH_SC_EEEEEEEvNS4_8identityENS4_23SM90_TMA_LOAD_MULTICASTES19_vS1A_EENS_8epilogue10collective6detail29Sm90TmaWarpSpecializedAdapterINS1E_15DefaultEpilogueIaSJ_SJ_NS1D_6thread17LinearCombinationIaLi1EiiLNS1I_9ScaleType4KindE0ELNS_15FloatRoundStyleE2EaEENS1_15EpilogueDefaultEEEEEvvEEEEvNT_6ParamsE)
	.align		4
        /*000c*/ 	.word	index@(__assertfail)
	.align		4
        /*0010*/ 	.word	0x00000000
	.align		4
        /*0014*/ 	.word	0xfffffffe
	.align		4
        /*0018*/ 	.word	0x00000000
	.align		4
        /*001c*/ 	.word	0xfffffffd
	.align		4
        /*0020*/ 	.word	0x00000000
	.align		4
        /*0024*/ 	.word	0xfffffffc


//--------------------- .nv.constant4             --------------------------
	.section	.nv.constant4,"a",@progbits
	.align	8
	.align		8
.nv.constant4:
        /*0000*/ 	.dword	__assertfail
	.align		8
        /*0008*/ 	.dword	__unnamed_1
	.align		8
        /*0010*/ 	.dword	_ZN40_INTERNAL_e637fe16_4_k_cu_3f0e6903_174884cuda3std3__45__cpo5beginE
	.align		8
        /*0018*/ 	.dword	_ZN40_INTERNAL_e637fe16_4_k_cu_3f0e6903_174884cuda3std3__45__cpo3endE
	.align		8
        /*0020*/ 	.dword	_ZN40_INTERNAL_e637fe16_4_k_cu_3f0e6903_174884cuda3std3__45__cpo6cbeginE
	.align		8
        /*0028*/ 	.dword	_ZN40_INTERNAL_e637fe16_4_k_cu_3f0e6903_174884cuda3std3__45__cpo4cendE
	.align		8
        /*0030*/ 	.dword	_ZN40_INTERNAL_e637fe16_4_k_cu_3f0e6903_174884cuda3std3__442_GLOBAL__N__e637fe16_4_k_cu_3f0e6903_174886ignoreE
	.align		8
        /*0038*/ 	.dword	_ZN40_INTERNAL_e637fe16_4_k_cu_3f0e6903_174884cuda3std3__419piecewise_constructE
	.align		8
        /*0040*/ 	.dword	_ZN40_INTERNAL_e637fe16_4_k_cu_3f0e6903_174884cuda3std3__48in_placeE
	.align		8
        /*0048*/ 	.dword	_ZN40_INTERNAL_e637fe16_4_k_cu_3f0e6903_174884cuda3std6ranges3__45__cpo4swapE
	.align		8
        /*0050*/ 	.dword	_ZN40_INTERNAL_e637fe16_4_k_cu_3f0e6903_174884cuda3std6ranges3__45__cpo9iter_moveE
	.align		8
        /*0058*/ 	.dword	_ZN40_INTERNAL_e637fe16_4_k_cu_3f0e6903_174884cute7productE
	.align		8
        /*0060*/ 	.dword	_ZN40_INTERNAL_e637fe16_4_k_cu_3f0e6903_174884cute1_E
	.align		8
        /*0068*/ 	.dword	$str$22
	.align		8
        /*0070*/ 	.dword	$str$23


//--------------------- .text._ZN7cutlass13device_kernelINS_4gemm6kernel13GemmUniversalIN4cute5tupleIJiiiiEEENS1_10collective13CollectiveMmaINS1_34MainloopSm90TmaGmmaWarpSpecializedILi7ENS5_IJNS4_1CILi4EEENSA_ILi1EEESC_EEENS1_35KernelTmaWarpSpecializedCooperativeEEENS5_IJNSA_ILi256EEESG_NSA_ILi64EEEEEEaNS5_IJlSC_lEEEaSJ_NS4_8TiledMMAINS4_8MMA_AtomIJNS4_4SM904GMMA27MMA_64x256x32_S32S8S8_SS_TNEEEENS4_6LayoutINS5_IJNSA_ILi2EEESC_SC_EEENS5_IJSC_NSA_ILi0EEEST_EEEEENS5_IJNS4_10UnderscoreESW_SW_EEEEENS4_13SM90_TMA_LOADENS4_14ComposedLayoutINS4_7SwizzleILi2ELi4ELi3EEENS4_18smem_ptr_flag_bitsILi8EEENSQ_INS5_IJNSA_ILi8EEESH_EEENS5_IJSH_SC_EEEEEEEvNS4_8identityENS4_23SM90_TMA_LOAD_MULTICASTES19_vS1A_EENS_8epilogue10collective6detail29Sm90TmaWarpSpecializedAdapterINS1E_15DefaultEpilogueIaSJ_SJ_NS1D_6thread17LinearCombinationIaLi1EiiLNS1I_9ScaleType4KindE0ELNS_15FloatRoundStyleE2EaEENS1_15EpilogueDefaultEEEEEvvEEEEvNT_6ParamsE --------------------------
	.section	.text._ZN7cutlass13device_kernelINS_4gemm6kernel13GemmUniversalIN4cute5tupleIJiiiiEEENS1_10collective13CollectiveMmaINS1_34MainloopSm90TmaGmmaWarpSpecializedILi7ENS5_IJNS4_1CILi4EEENSA_ILi1EEESC_EEENS1_35KernelTmaWarpSpecializedCooperativeEEENS5_IJNSA_ILi256EEESG_NSA_ILi64EEEEEEaNS5_IJlSC_lEEEaSJ_NS4_8TiledMMAINS4_8MMA_AtomIJNS4_4SM904GMMA27MMA_64x256x32_S32S8S8_SS_TNEEEENS4_6LayoutINS5_IJNSA_ILi2EEESC_SC_EEENS5_IJSC_NSA_ILi0EEEST_EEEEENS5_IJNS4_10UnderscoreESW_SW_EEEEENS4_13SM90_TMA_LOADENS4_14ComposedLayoutINS4_7SwizzleILi2ELi4ELi3EEENS4_18smem_ptr_flag_bitsILi8EEENSQ_INS5_IJNSA_ILi8EEESH_EEENS5_IJSH_SC_EEEEEEEvNS4_8identityENS4_23SM90_TMA_LOAD_MULTICASTES19_vS1A_EENS_8epilogue10collective6detail29Sm90TmaWarpSpecializedAdapterINS1E_15DefaultEpilogueIaSJ_SJ_NS1D_6thread17LinearCombinationIaLi1EiiLNS1I_9ScaleType4KindE0ELNS_15FloatRoundStyleE2EaEENS1_15EpilogueDefaultEEEEEvvEEEEvNT_6ParamsE,"ax",@progbits
	.align	128
.text._ZN7cutlass13device_kernelINS_4gemm6kernel13GemmUniversalIN4cute5tupleIJiiiiEEENS1_10collective13CollectiveMmaINS1_34MainloopSm90TmaGmmaWarpSpecializedILi7ENS5_IJNS4_1CILi4EEENSA_ILi1EEESC_EEENS1_35KernelTmaWarpSpecializedCooperativeEEENS5_IJNSA_ILi256EEESG_NSA_ILi64EEEEEEaNS5_IJlSC_lEEEaSJ_NS4_8TiledMMAINS4_8MMA_AtomIJNS4_4SM904GMMA27MMA_64x256x32_S32S8S8_SS_TNEEEENS4_6LayoutINS5_IJNSA_ILi2EEESC_SC_EEENS5_IJSC_NSA_ILi0EEEST_EEEEENS5_IJNS4_10UnderscoreESW_SW_EEEEENS4_13SM90_TMA_LOADENS4_14ComposedLayoutINS4_7SwizzleILi2ELi4ELi3EEENS4_18smem_ptr_flag_bitsILi8EEENSQ_INS5_IJNSA_ILi8EEESH_EEENS5_IJSH_SC_EEEEEEEvNS4_8identityENS4_23SM90_TMA_LOAD_MULTICASTES19_vS1A_EENS_8epilogue10collective6detail29Sm90TmaWarpSpecializedAdapterINS1E_15DefaultEpilogueIaSJ_SJ_NS1D_6thread17LinearCombinationIaLi1EiiLNS1I_9ScaleType4KindE0ELNS_15FloatRoundStyleE2EaEENS1_15EpilogueDefaultEEEEEvvEEEEvNT_6ParamsE:
        .type           _ZN7cutlass13device_kernelINS_4gemm6kernel13GemmUniversalIN4cute5tupleIJiiiiEEENS1_10collective13CollectiveMmaINS1_34MainloopSm90TmaGmmaWarpSpecializedILi7ENS5_IJNS4_1CILi4EEENSA_ILi1EEESC_EEENS1_35KernelTmaWarpSpecializedCooperativeEEENS5_IJNSA_ILi256EEESG_NSA_ILi64EEEEEEaNS5_IJlSC_lEEEaSJ_NS4_8TiledMMAINS4_8MMA_AtomIJNS4_4SM904GMMA27MMA_64x256x32_S32S8S8_SS_TNEEEENS4_6LayoutINS5_IJNSA_ILi2EEESC_SC_EEENS5_IJSC_NSA_ILi0EEEST_EEEEENS5_IJNS4_10UnderscoreESW_SW_EEEEENS4_13SM90_TMA_LOADENS4_14ComposedLayoutINS4_7SwizzleILi2ELi4ELi3EEENS4_18smem_ptr_flag_bitsILi8EEENSQ_INS5_IJNSA_ILi8EEESH_EEENS5_IJSH_SC_EEEEEEEvNS4_8identityENS4_23SM90_TMA_LOAD_MULTICASTES19_vS1A_EENS_8epilogue10collective6detail29Sm90TmaWarpSpecializedAdapterINS1E_15DefaultEpilogueIaSJ_SJ_NS1D_6thread17LinearCombinationIaLi1EiiLNS1I_9ScaleType4KindE0ELNS_15FloatRoundStyleE2EaEENS1_15EpilogueDefaultEEEEEvvEEEEvNT_6ParamsE,@function
        .size           _ZN7cutlass13device_kernelINS_4gemm6kernel13GemmUniversalIN4cute5tupleIJiiiiEEENS1_10collective13CollectiveMmaINS1_34MainloopSm90TmaGmmaWarpSpecializedILi7ENS5_IJNS4_1CILi4EEENSA_ILi1EEESC_EEENS1_35KernelTmaWarpSpecializedCooperativeEEENS5_IJNSA_ILi256EEESG_NSA_ILi64EEEEEEaNS5_IJlSC_lEEEaSJ_NS4_8TiledMMAINS4_8MMA_AtomIJNS4_4SM904GMMA27MMA_64x256x32_S32S8S8_SS_TNEEEENS4_6LayoutINS5_IJNSA_ILi2EEESC_SC_EEENS5_IJSC_NSA_ILi0EEEST_EEEEENS5_IJNS4_10UnderscoreESW_SW_EEEEENS4_13SM90_TMA_LOADENS4_14ComposedLayoutINS4_7SwizzleILi2ELi4ELi3EEENS4_18smem_ptr_flag_bitsILi8EEENSQ_INS5_IJNSA_ILi8EEESH_EEENS5_IJSH_SC_EEEEEEEvNS4_8identityENS4_23SM90_TMA_LOAD_MULTICASTES19_vS1A_EENS_8epilogue10collective6detail29Sm90TmaWarpSpecializedAdapterINS1E_15DefaultEpilogueIaSJ_SJ_NS1D_6thread17LinearCombinationIaLi1EiiLNS1I_9ScaleType4KindE0ELNS_15FloatRoundStyleE2EaEENS1_15EpilogueDefaultEEEEEvvEEEEvNT_6ParamsE,(.L_x_593 - _ZN7cutlass13device_kernelINS_4gemm6kernel13GemmUniversalIN4cute5tupleIJiiiiEEENS1_10collective13CollectiveMmaINS1_34MainloopSm90TmaGmmaWarpSpecializedILi7ENS5_IJNS4_1CILi4EEENSA_ILi1EEESC_EEENS1_35KernelTmaWarpSpecializedCooperativeEEENS5_IJNSA_ILi256EEESG_NSA_ILi64EEEEEEaNS5_IJlSC_lEEEaSJ_NS4_8TiledMMAINS4_8MMA_AtomIJNS4_4SM904GMMA27MMA_64x256x32_S32S8S8_SS_TNEEEENS4_6LayoutINS5_IJNSA_ILi2EEESC_SC_EEENS5_IJSC_NSA_ILi0EEEST_EEEEENS5_IJNS4_10UnderscoreESW_SW_EEEEENS4_13SM90_TMA_LOADENS4_14ComposedLayoutINS4_7SwizzleILi2ELi4ELi3EEENS4_18smem_ptr_flag_bitsILi8EEENSQ_INS5_IJNSA_ILi8EEESH_EEENS5_IJSH_SC_EEEEEEEvNS4_8identityENS4_23SM90_TMA_LOAD_MULTICASTES19_vS1A_EENS_8epilogue10collective6detail29Sm90TmaWarpSpecializedAdapterINS1E_15DefaultEpilogueIaSJ_SJ_NS1D_6thread17LinearCombinationIaLi1EiiLNS1I_9ScaleType4KindE0ELNS_15FloatRoundStyleE2EaEENS1_15EpilogueDefaultEEEEEvvEEEEvNT_6ParamsE)
        .other          _ZN7cutlass13device_kernelINS_4gemm6kernel13GemmUniversalIN4cute5tupleIJiiiiEEENS1_10collective13CollectiveMmaINS1_34MainloopSm90TmaGmmaWarpSpecializedILi7ENS5_IJNS4_1CILi4EEENSA_ILi1EEESC_EEENS1_35KernelTmaWarpSpecializedCooperativeEEENS5_IJNSA_ILi256EEESG_NSA_ILi64EEEEEEaNS5_IJlSC_lEEEaSJ_NS4_8TiledMMAINS4_8MMA_AtomIJNS4_4SM904GMMA27MMA_64x256x32_S32S8S8_SS_TNEEEENS4_6LayoutINS5_IJNSA_ILi2EEESC_SC_EEENS5_IJSC_NSA_ILi0EEEST_EEEEENS5_IJNS4_10UnderscoreESW_SW_EEEEENS4_13SM90_TMA_LOADENS4_14ComposedLayoutINS4_7SwizzleILi2ELi4ELi3EEENS4_18smem_ptr_flag_bitsILi8EEENSQ_INS5_IJNSA_ILi8EEESH_EEENS5_IJSH_SC_EEEEEEEvNS4_8identityENS4_23SM90_TMA_LOAD_MULTICASTES19_vS1A_EENS_8epilogue10collective6detail29Sm90TmaWarpSpecializedAdapterINS1E_15DefaultEpilogueIaSJ_SJ_NS1D_6thread17LinearCombinationIaLi1EiiLNS1I_9ScaleType4KindE0ELNS_15FloatRoundStyleE2EaEENS1_15EpilogueDefaultEEEEEvvEEEEvNT_6ParamsE,@"STO_CUDA_ENTRY STV_DEFAULT"
_ZN7cutlass13device_kernelINS_4gemm6kernel13GemmUniversalIN4cute5tupleIJiiiiEEENS1_10collective13CollectiveMmaINS1_34MainloopSm90TmaGmmaWarpSpecializedILi7ENS5_IJNS4_1CILi4EEENSA_ILi1EEESC_EEENS1_35KernelTmaWarpSpecializedCooperativeEEENS5_IJNSA_ILi256EEESG_NSA_ILi64EEEEEEaNS5_IJlSC_lEEEaSJ_NS4_8TiledMMAINS4_8MMA_AtomIJNS4_4SM904GMMA27MMA_64x256x32_S32S8S8_SS_TNEEEENS4_6LayoutINS5_IJNSA_ILi2EEESC_SC_EEENS5_IJSC_NSA_ILi0EEEST_EEEEENS5_IJNS4_10UnderscoreESW_SW_EEEEENS4_13SM90_TMA_LOADENS4_14ComposedLayoutINS4_7SwizzleILi2ELi4ELi3EEENS4_18smem_ptr_flag_bitsILi8EEENSQ_INS5_IJNSA_ILi8EEESH_EEENS5_IJSH_SC_EEEEEEEvNS4_8identityENS4_23SM90_TMA_LOAD_MULTICASTES19_vS1A_EENS_8epilogue10collective6detail29Sm90TmaWarpSpecializedAdapterINS1E_15DefaultEpilogueIaSJ_SJ_NS1D_6thread17LinearCombinationIaLi1EiiLNS1I_9ScaleType4KindE0ELNS_15FloatRoundStyleE2EaEENS1_15EpilogueDefaultEEEEEvvEEEEvNT_6ParamsE:
[----:B------:R-:W0:Y:S02]  /*0000*/  LDC R1, c[0x0][0x28] ;  /* 0x00000a00ff017b82 */ /* 0x000e240000000800 */
[----:B0-----:R-:W-:Y:S01]  /*0010*/  VIADD R1, R1, 0xfffffb40 ;  /* 0xfffffb4001017836 */ /* 0x001fe20000000000 */
[----:B------:R-:W0:Y:S01]  /*0020*/  S2R R4, SR_TID.X ;  /* 0x0000000000047919 */ /* 0x000e220000002100 */
[----:B------:R-:W-:Y:S01]  /*0030*/  ELECT P0, URZ, PT ;  /* 0x00000000003f782f */ /* 0x000fe20003800000 */
[----:B------:R-:W-:Y:S01]  /*0040*/  BSSY B0, `(.L_x_0) ;  /* 0x0000015000007945 */ /* 0x000fe20003800000 */
[--C-:B0-----:R-:W-:Y:S02]  /*0050*/  SHF.R.U32.HI R0, RZ, 0x5, R4.reuse ;  /* 0x00000005ff007819 */ /* 0x101fe40000011604 */
[----:B------:R-:W-:-:S03]  /*0060*/  SHF.R.U32.HI R2, RZ, 0x7, R4 ;  /* 0x00000007ff027819 */ /* 0x000fc60000011604 */
[----:B------:R-:W0:Y:S04]  /*0070*/  SHFL.IDX PT, R3, R0, RZ, 0x1f ;  /* 0x00001fff00037589 */ /* 0x000e2800000e0000 */
[----:B------:R-:W1:Y:S01]  /*0080*/  SHFL.IDX PT, R2, R2, RZ, 0x1f ;  /* 0x00001fff02027589 */ /* 0x000e6200000e0000 */
[----:B0-----:R-:W-:Y:S02]  /*0090*/  R2UR UR9, R3 ;  /* 0x00000000030972ca */ /* 0x001fe400000e0000 */
[----:B-1----:R-:W-:-:S11]  /*00a0*/  R2UR UR5, R2 ;  /* 0x00000000020572ca */ /* 0x002fd600000e0000 */
[----:B------:R-:W-:Y:S02]  /*00b0*/  USHF.R.S32.HI UR4, URZ, 0x1f, UR9 ;  /* 0x0000001f3f047899 */ /* 0x000fe40008011409 */
[----:B------:R-:W-:Y:S02]  /*00c0*/  ISETP.NE.OR P0, PT, RZ, UR9, !P0 ;  /* 0x00000009ff007c0c */ /* 0x000fe4000c705670 */
[----:B------:R-:W-:-:S04]  /*00d0*/  ULEA.HI UR4, UR4, UR9, URZ, 0x2 ;  /* 0x0000000904047291 */ /* 0x000fc8000f8f103f */
[----:B------:R-:W-:-:S04]  /*00e0*/  ULOP3.LUT UR4, UR4, 0xfffffffc, URZ, 0xc0, !UPT ;  /* 0xfffffffc04047892 */ /* 0x000fc8000f8ec03f */
[----:B------:R-:W-:-:S03]  /*00f0*/  UIADD3 UR9, UR9, -UR4, URZ ;  /* 0x8000000409097290 */ /* 0x000fc6000fffe03f */
[----:B------:R-:W-:Y:S09]  /*0100*/  @P0 BRA `(.L_x_1) ;  /* 0x0000000000200947 */ /* 0x000ff20003800000 */
[----:B------:R-:W-:Y:S02]  /*0110*/  ULDC.64 UR6, c[0x0][0x198] ;  /* 0x0000660000067ab9 */ /* 0x000fe40000000a00 */
[----:B------:R-:W-:Y:S02]  /*0120*/  UIADD3 UR10, UP0, UR6, 0xf0, URZ ;  /* 0x000000f0060a7890 */ /* 0x000fe4000ff1e03f */
[----:B------:R-:W-:Y:S02]  /*0130*/  UIADD3 UR6, UP1, UR6, 0x1f0, URZ ;  /* 0x000001f006067890 */ /* 0x000fe4000ff3e03f */
[----:B------:R-:W-:Y:S02]  /*0140*/  UIADD3.X UR11, URZ, UR7, URZ, UP0, !UPT ;  /* 0x000000073f0b7290 */ /* 0x000fe400087fe43f */
[----:B------:R-:W-:-:S07]  /*0150*/  UIADD3.X UR7, URZ, UR7, URZ, UP1, !UPT ;  /* 0x000000073f077290 */ /* 0x000fce0008ffe43f */
[----:B------:R0:W-:Y:S02]  /*0160*/  UTMACCTL.PF [UR10] ;  /* 0x000000000a0079b9 */ /* 0x0001e40008040000 */
[----:B------:R0:W-:Y:S02]  /*0170*/  UTMACCTL.PF [UR6] ;  /* 0x00000000060079b9 */ /* 0x0001e40008040000 */
[----:B0-----:R-:W-:Y:S01]  /*0180*/  NOP ;  /* 0x0000000000007918 */ /* 0x001fe20000000000 */
.L_x_1:
[----:B------:R-:W-:Y:S05]  /*0190*/  BSYNC B0 ;  /* 0x0000000000007941 */ /* 0x000fea0003800000 */
.L_x_0:
[----:B------:R-:W0:Y:S01]  /*01a0*/  SHFL.IDX PT, R2, R0, RZ, 0x1f ;  /* 0x00001fff00027589 */ /* 0x000e2200000e0000 */
[----:B------:R-:W-:Y:S01]  /*01b0*/  UISETP.NE.AND UP0, UPT, UR9, 0x3, UPT ;  /* 0x000000030900788c */ /* 0x000fe2000bf05270 */
[----:B------:R-:W-:Y:S01]  /*01c0*/  ISETP.NE.AND P1, PT, RZ, UR5, PT ;  /* 0x00000005ff007c0c */ /* 0x000fe2000bf25270 */
[----:B------:R-:W-:Y:S02]  /*01d0*/  UIADD3 UR16, UR5, -0x1, URZ ;  /* 0xffffffff05107890 */ /* 0x000fe4000fffe03f */
[----:B------:R-:W-:Y:S02]  /*01e0*/  UISETP.EQ.OR UP0, UPT, UR9, URZ, !UP0 ;  /* 0x0000003f0900728c */ /* 0x000fe4000c702670 */
[----:B------:R-:W-:Y:S02]  /*01f0*/  UISETP.GE.U32.AND UP1, UPT, UR16, 0x2, UPT ;  /* 0x000000021000788c */ /* 0x000fe4000bf26070 */
[----:B------:R-:W-:-:S04]  /*0200*/  UISETP.EQ.AND UP0, UPT, UR5, URZ, UP0 ;  /* 0x0000003f0500728c */ /* 0x000fc80008702270 */
[----:B------:R-:W-:-:S04]  /*0210*/  USEL UR40, URZ, 0x1, !UP0 ;  /* 0x000000013f287887 */ /* 0x000fc8000c000000 */
[----:B------:R-:W-:Y:S01]  /*0220*/  USEL UR40, UR40, 0x2, UP1 ;  /* 0x0000000228287887 */ /* 0x000fe20008800000 */
[----:B0-----:R-:W-:-:S13]  /*0230*/  ISETP.NE.AND P0, PT, R2, RZ, PT ;  /* 0x000000ff0200720c */ /* 0x001fda0003f05270 */
[----:B------:R-:W-:Y:S05]  /*0240*/  @P0 BRA `(.L_x_2) ;  /* 0x0000000000700947 */ /* 0x000fea0003800000 */
[----:B------:R-:W0:Y:S01]  /*0250*/  S2UR UR8, SR_CgaCtaId ;  /* 0x00000000000879c3 */ /* 0x000e220000008800 */
[----:B------:R-:W-:Y:S01]  /*0260*/  UMOV UR4, 0x400 ;  /* 0x0000040000047882 */ /* 0x000fe20000000000 */
[----:B------:R-:W-:Y:S01]  /*0270*/  UMOV UR5, 0x1 ;  /* 0x0000000100057882 */ /* 0x000fe20000000000 */
[----:B------:R-:W-:Y:S01]  /*0280*/  UMOV UR6, 0x8 ;  /* 0x0000000800067882 */ /* 0x000fe20000000000 */
[----:B------:R-:W-:Y:S01]  /*0290*/  ELECT P0, URZ, PT ;  /* 0x00000000003f782f */ /* 0x000fe20003800000 */
[----:B------:R-:W-:-:S04]  /*02a0*/  UIADD3 UR6, -UR6, 0x100000, URZ ;  /* 0x0010000006067890 */ /* 0x000fc8000fffe13f */
[----:B------:R-:W-:Y:S02]  /*02b0*/  USHF.L.U32 UR7, UR6, 0xb, URZ ;  /* 0x0000000b06077899 */ /* 0x000fe4000800063f */
[----:B------:R-:W-:Y:S02]  /*02c0*/  USHF.L.U32 UR6, UR6, 0x1, URZ ;  /* 0x0000000106067899 */ /* 0x000fe4000800063f */
[----:B0-----:R-:W-:Y:S02]  /*02d0*/  ULEA UR8, UR8, UR4, 0x18 ;  /* 0x0000000408087291 */ /* 0x001fe4000f8ec03f */
[----:B------:R-:W-:-:S04]  /*02e0*/  UIADD3 UR4, -UR5, 0x100000, URZ ;  /* 0x0010000005047890 */ /* 0x000fc8000fffe13f */
[----:B------:R-:W-:Y:S02]  /*02f0*/  USHF.L.U32 UR5, UR4, 0xb, URZ ;  /* 0x0000000b04057899 */ /* 0x000fe4000800063f */
[----:B------:R-:W-:Y:S01]  /*0300*/  USHF.L.U32 UR4, UR4, 0x1, URZ ;  /* 0x0000000104047899 */ /* 0x000fe2000800063f */
[----:B------:R-:W0:Y:S11]  /*0310*/  FENCE.VIEW.ASYNC.S ;  /* 0x00000000000073c6 */ /* 0x000e360000000000 */
[----:B0-----:R0:W1:Y:S01]  /*0320*/  SYNCS.EXCH.64 URZ, [UR8], UR4 ;  /* 0x00000004083f75b2 */ /* 0x0010620008000100 */
[----:B------:R0:W2:Y:S01]  /*0330*/  SYNCS.EXCH.64 URZ, [UR8+0x38], UR6 ;  /* 0x00003806083f75b2 */ /* 0x0000a20008000100 */
[----:B------:R0:W3:Y:S01]  /*0340*/  SYNCS.EXCH.64 URZ, [UR8+0x8], UR4 ;  /* 0x00000804083f75b2 */ /* 0x0000e20008000100 */
[----:B------:R0:W4:Y:S01]  /*0350*/  SYNCS.EXCH.64 URZ, [UR8+0x40], UR6 ;  /* 0x00004006083f75b2 */ /* 0x0001220008000100 */
[----:B------:R0:W0:Y:S01]  /*0360*/  SYNCS.EXCH.64 URZ, [UR8+0x10], UR4 ;  /* 0x00001004083f75b2 */ /* 0x0000220008000100 */
        /* <DEDUP_REMOVED lines=9> */
[----:B------:R-:W-:Y:S01]  /*0400*/  NOP ;  /* 0x0000000000007918 */ /* 0x000fe20000000000 */
.L_x_2:
[----:B------:R-:W5:Y:S01]  /*0410*/  S2UR UR13, SR_CTAID.X ;  /* 0x00000000000d79c3 */ /* 0x000f620000002500 */
[----:B------:R-:W-:Y:S01]  /*0420*/  SHF.R.S32.HI R3, RZ, 0x1f, R4 ;  /* 0x0000001fff037819 */ /* 0x000fe20000011404 */
[----:B------:R-:W1:Y:S01]  /*0430*/  SHFL.IDX PT, R0, R0, RZ, 0x1f ;  /* 0x00001fff00007589 */ /* 0x000e6200000e0000 */
[----:B0-----:R-:W-:Y:S01]  /*0440*/  ULDC UR4, c[0x0][0x150] ;  /* 0x0000540000047ab9 */ /* 0x001fe20000000800 */
[----:B------:R-:W-:Y:S02]  /*0450*/  ELECT P0, URZ, PT ;  /* 0x00000000003f782f */ /* 0x000fe40003800000 */
[----:B------:R-:W-:Y:S01]  /*0460*/  LEA.HI R3, R3, R4, RZ, 0x7 ;  /* 0x0000000403037211 */ /* 0x000fe200078f38ff */
[----:B------:R-:W-:Y:S01]  /*0470*/  ULDC UR5, c[0x0][0x154] ;  /* 0x0000550000057ab9 */ /* 0x000fe20000000800 */
[----:B------:R-:W-:Y:S01]  /*0480*/  SHF.R.S32.HI R7, RZ, 0x1f, R2 ;  /* 0x0000001fff077819 */ /* 0x000fe20000011402 */
[----:B------:R-:W0:Y:S01]  /*0490*/  S2UR UR10, SR_CTAID.Y ;  /* 0x00000000000a79c3 */ /* 0x000e220000002600 */
[----:B------:R-:W-:Y:S01]  /*04a0*/  LOP3.LUT R3, R3, 0xffffff80, RZ, 0xc0, !PT ;  /* 0xffffff8003037812 */ /* 0x000fe200078ec0ff */
[----:B------:R-:W-:Y:S01]  /*04b0*/  ULDC UR8, c[0x0][0x144] ;  /* 0x0000510000087ab9 */ /* 0x000fe20000000800 */
[----:B------:R-:W-:Y:S01]  /*04c0*/  LEA.HI R7, R7, R2, RZ, 0x2 ;  /* 0x0000000207077211 */ /* 0x000fe200078f10ff */
[----:B------:R-:W-:Y:S01]  /*04d0*/  NOP ;  /* 0x0000000000007918 */ /* 0x000fe20000000000 */
[----:B------:R-:W-:Y:S01]  /*04e0*/  NOP ;  /* 0x0000000000007918 */ /* 0x000fe20000000000 */
[----:B------:R-:W-:Y:S01]  /*04f0*/  IMAD.IADD R3, R4, 0x1, -R3 ;  /* 0x0000000104037824 */ /* 0x000fe200078e0a03 */
[----:B------:R-:W-:Y:S01]  /*0500*/  LOP3.LUT R7, R7, 0x3ffffffc, RZ, 0xc0, !PT ;  /* 0x3ffffffc07077812 */ /* 0x000fe200078ec0ff */
[----:B------:R-:W-:Y:S01]  /*0510*/  ULDC UR11, c[0x0][0x148] ;  /* 0x00005200000b7ab9 */ /* 0x000fe20000000800 */
[----:B------:R-:W-:-:S02]  /*0520*/  IMAD.MOV.U32 R19, RZ, RZ, 0x1 ;  /* 0x00000001ff137424 */ /* 0x000fc400078e00ff */
[----:B------:R-:W-:Y:S01]  /*0530*/  SHF.R.S32.HI R4, RZ, 0x1f, R3 ;  /* 0x0000001fff047819 */ /* 0x000fe20000011403 */
[----:B------:R-:W-:Y:S02]  /*0540*/  IMAD.IADD R7, R2, 0x1, -R7 ;  /* 0x0000000102077824 */ /* 0x000fe400078e0a07 */
[----:B------:R-:W2:Y:S01]  /*0550*/  LDC R2, c[0x0][0x140] ;  /* 0x00005000ff027b82 */ /* 0x000ea20000000800 */
[----:B------:R-:W-:Y:S02]  /*0560*/  LEA.HI R4, R4, R3, RZ, 0x3 ;  /* 0x0000000304047211 */ /* 0x000fe400078f18ff */
[----:B-----5:R-:W-:Y:S02]  /*0570*/  I2FP.F32.U32 R5, UR13 ;  /* 0x0000000d00057c45 */ /* 0x020fe40008201000 */
[----:B-1----:R-:W-:-:S03]  /*0580*/  ISETP.NE.OR P0, PT, R0, RZ, !P0 ;  /* 0x000000ff0000720c */ /* 0x002fc60004705670 */
[----:B------:R-:W-:Y:S01]  /*0590*/  FMUL R6, R5, UR4 ;  /* 0x0000000405067c20 */ /* 0x000fe20008400000 */
[--C-:B------:R-:W-:Y:S02]  /*05a0*/  SHF.R.S32.HI R5, RZ, 0x3, R4.reuse ;  /* 0x00000003ff057819 */ /* 0x100fe40000011404 */
[----:B------:R-:W-:Y:S02]  /*05b0*/  SHF.R.S32.HI R4, RZ, 0x1f, R4 ;  /* 0x0000001fff047819 */ /* 0x000fe40000011404 */
[----:B0-----:R-:W-:Y:S01]  /*05c0*/  I2FP.F32.U32 R0, UR10 ;  /* 0x0000000a00007c45 */ /* 0x001fe20008201000 */
[----:B------:R-:W0:Y:S01]  /*05d0*/  F2I.U32.TRUNC.NTZ R6, R6 ;  /* 0x0000000600067305 */ /* 0x000e22000020f000 */
[----:B------:R-:W-:-:S03]  /*05e0*/  LEA.HI R4, R4, R5, RZ, 0x2 ;  /* 0x0000000504047211 */ /* 0x000fc600078f10ff */
[----:B------:R-:W-:Y:S01]  /*05f0*/  VOTEU.ALL UP0, P0 ;  /* 0x00000000003f7886 */ /* 0x000fe20000000000 */
[----:B------:R-:W-:Y:S01]  /*0600*/  LOP3.LUT R4, R4, 0xfffffffc, RZ, 0xc0, !PT ;  /* 0xfffffffc04047812 */ /* 0x000fe200078ec0ff */
[----:B------:R-:W-:Y:S01]  /*0610*/  FMUL R0, R0, UR5 ;  /* 0x0000000500007c20 */ /* 0x000fe20008400000 */
[----:B------:R-:W-:Y:S02]  /*0620*/  VOTEU.ALL UP1, P0 ;  /* 0x00000000003f7886 */ /* 0x000fe40000020000 */
[----:B------:R-:W1:Y:S01]  /*0630*/  @!UP0 S2UR UR7, SR_CgaCtaId ;  /* 0x00000000000789c3 */ /* 0x000e620000008800 */
[----:B------:R-:W-:Y:S01]  /*0640*/  IMAD.IADD R4, R5, 0x1, -R4 ;  /* 0x0000000105047824 */ /* 0x000fe200078e0a04 */
[----:B------:R-:W-:Y:S01]  /*0650*/  @!UP0 UMOV UR6, 0x400 ;  /* 0x0000040000068882 */ /* 0x000fe20000000000 */
[----:B------:R-:W5:Y:S01]  /*0660*/  F2I.U32.TRUNC.NTZ R0, R0 ;  /* 0x0000000000007305 */ /* 0x000f62000020f000 */
[----:B--2---:R-:W-:Y:S02]  /*0670*/  ISETP.EQ.U32.AND P2, PT, R2, 0x1, PT ;  /* 0x000000010200780c */ /* 0x004fe40003f42070 */
[----:B0-----:R-:W-:-:S02]  /*0680*/  R2UR UR4, R6 ;  /* 0x00000000060472ca */ /* 0x001fc400000e0000 */
[----:B------:R-:W-:-:S04]  /*0690*/  LEA R4, R7, R4, 0x2 ;  /* 0x0000000407047211 */ /* 0x000fc800078e10ff */
[----:B------:R-:W-:Y:S01]  /*06a0*/  SHF.R.S32.HI R5, RZ, 0x1f, R4 ;  /* 0x0000001fff057819 */ /* 0x000fe20000011404 */
[----:B------:R-:W-:-:S03]  /*06b0*/  IMAD.SHL.U32 R155, R4, 0x4, RZ ;  /* 0x00000004049b7824 */ /* 0x000fc600078e00ff */
[----:B------:R-:W-:Y:S02]  /*06c0*/  LEA.HI R5, R5, R4, RZ, 0x2 ;  /* 0x0000000405057211 */ /* 0x000fe400078f10ff */
[----:B-----5:R-:W-:Y:S01]  /*06d0*/  R2UR UR12, R0 ;  /* 0x00000000000c72ca */ /* 0x020fe200000e0000 */
[----:B------:R-:W-:Y:S01]  /*06e0*/  UIADD3 UR4, -UR4, URZ, URZ ;  /* 0x0000003f04047290 */ /* 0x000fe2000fffe13f */
[----:B------:R-:W-:Y:S02]  /*06f0*/  LOP3.LUT R5, R5, 0xfffffffc, RZ, 0xc0, !PT ;  /* 0xfffffffc05057812 */ /* 0x000fe400078ec0ff */
[C---:B------:R-:W-:Y:S01]  /*0700*/  LOP3.LUT R155, R4.reuse, 0xc, R155, 0x78, !PT ;  /* 0x0000000c049b7812 */ /* 0x040fe200078e789b */
[----:B------:R-:W-:Y:S02]  /*0710*/  UIMAD UR8, UR8, UR4, UR13 ;  /* 0x00000004080872a4 */ /* 0x000fe4000f8e020d */
[----:B------:R-:W-:Y:S01]  /*0720*/  IMAD.IADD R5, R4, 0x1, -R5 ;  /* 0x0000000104057824 */ /* 0x000fe200078e0a05 */
[----:B------:R-:W-:Y:S01]  /*0730*/  UMOV UR4, 0x20 ;  /* 0x0000002000047882 */ /* 0x000fe20000000000 */
[----:B-1----:R-:W-:-:S02]  /*0740*/  @!UP0 ULEA UR6, UR7, UR6, 0x18 ;  /* 0x0000000607068291 */ /* 0x002fc4000f8ec03f */
[----:B------:R-:W-:-:S04]  /*0750*/  @!UP0 UIADD3 UR4, -UR4, 0x100000, URZ ;  /* 0x0010000004048890 */ /* 0x000fc8000fffe13f */
[----:B------:R-:W-:Y:S02]  /*0760*/  @!UP0 USHF.L.U32 UR5, UR4, 0xb, URZ ;  /* 0x0000000b04058899 */ /* 0x000fe4000800063f */
[----:B------:R-:W-:Y:S01]  /*0770*/  @!UP0 USHF.L.U32 UR4, UR4, 0x1, URZ ;  /* 0x0000000104048899 */ /* 0x000fe2000800063f */
[----:B------:R-:W-:Y:S01]  /*0780*/  ISETP.NE.AND P3, PT, R5, UR8, PT ;  /* 0x0000000805007c0c */ /* 0x000fe2000bf65270 */
[----:B------:R-:W-:Y:S01]  /*0790*/  VOTEU.ALL UP0, P0 ;  /* 0x00000000003f7886 */ /* 0x000fe20000000000 */
[----:B------:R-:W-:Y:S01]  /*07a0*/  UIADD3 UR12, -UR12, URZ, URZ ;  /* 0x0000003f0c0c7290 */ /* 0x000fe2000fffe13f */
[----:B------:R-:W-:-:S04]  /*07b0*/  LOP3.LUT P0, RZ, R3, 0x7, RZ, 0xc0, !PT ;  /* 0x0000000703ff7812 */ /* 0x000fc8000780c0ff */
[----:B------:R-:W-:Y:S01]  /*07c0*/  ISETP.LT.U32.AND P0, PT, R155, 0x4, !P0 ;  /* 0x000000049b00780c */ /* 0x000fe20004701070 */
[----:B------:R-:W0:Y:S03]  /*07d0*/  FENCE.VIEW.ASYNC.S ;  /* 0x00000000000073c6 */ /* 0x000e260000000000 */
[----:B0-----:R-:W0:Y:S02]  /*07e0*/  @!UP0 SYNCS.EXCH.64 URZ, [UR6+0x80], UR4 ;  /* 0x00008004063f85b2 */ /* 0x001e240008000100 */
[----:B------:R-:W-:-:S04]  /*07f0*/  @P3 SHF.R.S32.HI R0, RZ, 0x1f, R155 ;  /* 0x0000001fff003819 */ /* 0x000fc8000001149b */
[----:B------:R-:W-:-:S04]  /*0800*/  @P3 LEA.HI R0, R0, R155, RZ, 0x2 ;  /* 0x0000009b00003211 */ /* 0x000fc800078f10ff */
[----:B------:R-:W-:Y:S01]  /*0810*/  @P3 SHF.R.S32.HI R0, RZ, 0x2, R0 ;  /* 0x00000002ff003819 */ /* 0x000fe20000011400 */
[----:B------:R1:W2:Y:S01]  /*0820*/  @!UP1 SYNCS.EXCH.64 URZ, [UR6+0x88], UR4 ;  /* 0x00008804063f95b2 */ /* 0x0002a20008000100 */
[----:B------:R-:W-:Y:S01]  /*0830*/  NOP ;  /* 0x0000000000007918 */ /* 0x000fe20000000000 */
[----:B-1----:R-:W-:-:S06]  /*0840*/  UIMAD UR4, UR11, UR12, UR10 ;  /* 0x0000000c0b0472a4 */ /* 0x002fcc000f8e020a */
[----:B------:R-:W-:Y:S02]  /*0850*/  @P3 ISETP.NE.AND P4, PT, R0, UR4, PT ;  /* 0x0000000400003c0c */ /* 0x000fe4000bf85270 */
[----:B------:R-:W-:Y:S02]  /*0860*/  SEL R0, RZ, 0x1, !P0 ;  /* 0x00000001ff007807 */ /* 0x000fe40004000000 */
[----:B------:R-:W-:-:S04]  /*0870*/  @P3 SEL R19, RZ, 0x1, P4 ;  /* 0x00000001ff133807 */ /* 0x000fc80002000000 */
[----:B------:R-:W-:Y:S01]  /*0880*/  LOP3.LUT R19, R19, R0, RZ, 0xc0, !PT ;  /* 0x0000000013137212 */ /* 0x000fe200078ec0ff */
[----:B0-----:R-:W-:Y:S06]  /*0890*/  @!P2 BRA `(.L_x_3) ;  /* 0x000000000008a947 */ /* 0x001fec0003800000 */
[----:B--234-:R-:W-:Y:S01]  /*08a0*/  UCGABAR_ARV ;  /* 0x00000000000079c7 */ /* 0x01cfe20008000000 */
[----:B------:R-:W-:Y:S05]  /*08b0*/  BRA `(.L_x_4) ;  /* 0x0000000000047947 */ /* 0x000fea0003800000 */
.L_x_3:
[----:B--234-:R-:W-:Y:S01]  /*08c0*/  NOP ;  /* 0x0000000000007918 */ /* 0x01cfe20000000000 */
.L_x_4:
[----:B------:R-:W-:Y:S01]  /*08d0*/  ULDC UR4, c[0x0][0x65c] ;  /* 0x0001970000047ab9 */ /* 0x000fe20000000800 */
[----:B------:R-:W-:Y:S01]  /*08e0*/  UMOV UR5, URZ ;  /* 0x0000003f00057c82 */ /* 0x000fe20008000000 */
[----:B------:R-:W-:-:S03]  /*08f0*/  UISETP.NE.AND UP0, UPT, UR4, 0x1, UPT ;  /* 0x000000010400788c */ /* 0x000fc6000bf05270 */
[----:B------:R-:W-:Y:S01]  /*0900*/  UMOV UR4, UR13 ;  /* 0x0000000d00047c82 */ /* 0x000fe20008000000 */
[----:B------:R-:W-:Y:S02]  /*0910*/  UP2UR UR46, UPR, URZ, 0x1 ;  /* 0x000000013f2e7883 */ /* 0x000fe40008000000 */
[----:B------:R-:W-:Y:S02]  /*0920*/  PLOP3.LUT P0, PT, PT, PT, UP0, 0x80, 0x0 ;  /* 0x000000000000781c */ /* 0x000fe40003f0f008 */
[----:B------:R-:W-:Y:S02]  /*0930*/  PLOP3.LUT P3, PT, PT, PT, UP0, 0x80, 0x0 ;  /* 0x000000000000781c */ /* 0x000fe40003f6f008 */
[----:B------:R-:W-:Y:S01]  /*0940*/  PLOP3.LUT P5, PT, PT, PT, UP0, 0x80, 0x0 ;  /* 0x000000000000781c */ /* 0x000fe20003faf008 */
[----:B------:R-:W-:Y:S01]  /*0950*/  @UP0 ULDC UR14, c[0x0][0x10] ;  /* 0x00000400000e0ab9 */ /* 0x000fe20000000800 */
[----:B------:R-:W-:Y:S01]  /*0960*/  @UP0 UMOV UR6, UR10 ;  /* 0x0000000a00060c82 */ /* 0x000fe20008000000 */
[----:B------:R-:W-:Y:S01]  /*0970*/  @UP0 UMOV UR7, URZ ;  /* 0x0000003f00070c82 */ /* 0x000fe20008000000 */
[----:B------:R-:W-:Y:S01]  /*0980*/  PLOP3.LUT P4, PT, PT, PT, UP0, 0x80, 0x0 ;  /* 0x000000000000781c */ /* 0x000fe20003f8f008 */
[----:B------:R-:W-:-:S03]  /*0990*/  @UP0 UIMAD.WIDE.U32 UR14, UR13, UR14, UR6 ;  /* 0x0000000e0d0e02a5 */ /* 0x000fc6000f8e0006 */
[----:B------:R-:W-:Y:S01]  /*09a0*/  @!UP0 ULDC UR7, c[0x0][0xc] ;  /* 0x0000030000078ab9 */ /* 0x000fe20000000800 */
[----:B------:R-:W-:Y:S01]  /*09b0*/  @UP0 UMOV UR6, URZ ;  /* 0x0000003f00060c82 */ /* 0x000fe20008000000 */
[----:B------:R-:W-:Y:S01]  /*09c0*/  @!UP0 UIMAD.WIDE.U32 UR4, UR10, UR7, UR4 ;  /* 0x000000070a0482a5 */ /* 0x000fe2000f8e0004 */
[----:B------:R-:W-:Y:S01]  /*09d0*/  IMAD.U32 R2, RZ, RZ, UR14 ;  /* 0x0000000eff027e24 */ /* 0x000fe2000f8e00ff */
[----:B------:R-:W-:Y:S02]  /*09e0*/  @UP0 UIADD3 UR6, UR15, UR6, URZ ;  /* 0x000000060f060290 */ /* 0x000fe4000fffe03f */
[----:B------:R-:W-:Y:S01]  /*09f0*/  MOV R3, UR15 ;  /* 0x0000000f00037c02 */ /* 0x000fe20008000f00 */
[----:B------:R-:W-:Y:S01]  /*0a00*/  @P0 IMAD.MOV.U32 R7, RZ, RZ, R2 ;  /* 0x000000ffff070224 */ /* 0x000fe200078e0002 */
[----:B------:R-:W-:Y:S01]  /*0a10*/  MOV R4, UR4 ;  /* 0x0000000400047c02 */ /* 0x000fe20008000f00 */
[----:B------:R-:W-:Y:S02]  /*0a20*/  IMAD.U32 R5, RZ, RZ, UR5 ;  /* 0x00000005ff057e24 */ /* 0x000fe4000f8e00ff */
[----:B------:R-:W-:-:S02]  /*0a30*/  IMAD.U32 R2, RZ, RZ, UR4 ;  /* 0x00000004ff027e24 */ /* 0x000fc4000f8e00ff */
[----:B------:R-:W-:Y:S02]  /*0a40*/  @P3 IMAD.U32 R6, RZ, RZ, UR6 ;  /* 0x00000006ff063e24 */ /* 0x000fe4000f8e00ff */
[----:B------:R-:W-:Y:S02]  /*0a50*/  @!P5 IMAD.MOV.U32 R6, RZ, RZ, R5 ;  /* 0x000000ffff06d224 */ /* 0x000fe400078e0005 */
[----:B------:R-:W-:Y:S02]  /*0a60*/  @!P4 IMAD.MOV.U32 R7, RZ, RZ, R2 ;  /* 0x000000ffff07c224 */ /* 0x000fe400078e0002 */
[----:B------:R-:W-:Y:S01]  /*0a70*/  IMAD.U32 R3, RZ, RZ, UR5 ;  /* 0x00000005ff037e24 */ /* 0x000fe2000f8e00ff */
[----:B------:R0:W-:Y:S04]  /*0a80*/  STL [R1+0x200], R6 ;  /* 0x0002000601007387 */ /* 0x0001e80000100800 */
[----:B------:R0:W-:Y:S01]  /*0a90*/  STL [R1+0x204], R7 ;  /* 0x0002040701007387 */ /* 0x0001e20000100800 */
[----:B------:R-:W-:Y:S05]  /*0aa0*/  @!P2 BRA `(.L_x_5) ;  /* 0x00000000000ca947 */ /* 0x000fea0003800000 */
[----:B------:R-:W-:Y:S01]  /*0ab0*/  UCGABAR_WAIT ;  /* 0x0000000000007dc7 */ /* 0x000fe20008000000 */
[----:B------:R-:W-:Y:S01]  /*0ac0*/  CCTL.IVALL ;  /* 0x00000000ff00798f */ /* 0x000fe20002000000 */
[----:B------:R-:W-:Y:S05]  /*0ad0*/  BRA `(.L_x_6) ;  /* 0x0000000000047947 */ /* 0x000fea0003800000 */
.L_x_5:
[----:B------:R-:W-:Y:S06]  /*0ae0*/  BAR.SYNC.DEFER_BLOCKING 0x0 ;  /* 0x0000000000007b1d */ /* 0x000fec0000010000 */
.L_x_6:
[----:B------:R-:W-:Y:S05]  /*0af0*/  @!P1 BRA `(.L_x_7) ;  /* 0x0000012000d49947 */ /* 0x000fea0003800000 */
[----:B------:R-:W-:-:S06]  /*0b00*/  UISETP.GT.U32.AND UP0, UPT, UR16, 0x1, UPT ;  /* 0x000000011000788c */ /* 0x000fcc000bf04070 */
[----:B------:R-:W-:-:S13]  /*0b10*/  PLOP3.LUT P0, PT, PT, PT, UP0, 0x80, 0x0 ;  /* 0x000000000000781c */ /* 0x000fda0003f0f008 */
[----:B------:R-:W-:Y:S05]  /*0b20*/  @P0 EXIT ;  /* 0x000000000000094d */ /* 0x000fea0003800000 */
[----:B------:R-:W-:Y:S01]  /*0b30*/  ULDC.64 UR4, c[0x0][0x650] ;  /* 0x0001940000047ab9 */ /* 0x000fe20000000a00 */
[----:B------:R-:W-:Y:S01]  /*0b40*/  UMOV UR41, 0xffffffff ;  /* 0xffffffff00297882 */ /* 0x000fe20000000000 */
[----:B------:R-:W-:Y:S01]  /*0b50*/  ISETP.GE.U32.AND P0, PT, R7, UR4, PT ;  /* 0x0000000407007c0c */ /* 0x000fe2000bf06070 */
[----:B------:R-:W-:Y:S01]  /*0b60*/  UMOV UR42, 0xffffffff ;  /* 0xffffffff002a7882 */ /* 0x000fe20000000000 */
[----:B------:R-:W-:Y:S01]  /*0b70*/  UMOV UR43, 0xffffffff ;  /* 0xffffffff002b7882 */ /* 0x000fe20000000000 */
[----:B------:R-:W-:Y:S02]  /*0b80*/  PRMT R0, RZ, 0x7610, R0 ;  /* 0x00007610ff007816 */ /* 0x000fe40000000000 */
[----:B------:R-:W-:-:S13]  /*0b90*/  ISETP.GE.U32.AND.EX P0, PT, R6, UR5, PT, P0 ;  /* 0x0000000506007c0c */ /* 0x000fda000bf06100 */
[----:B------:R-:W-:Y:S05]  /*0ba0*/  @P0 BRA `(.L_x_8) ;  /* 0x0000000400480947 */ /* 0x000fea0003800000 */
[----:B------:R-:W-:Y:S01]  /*0bb0*/  ULDC.64 UR16, c[0x0][0x628] ;  /* 0x00018a0000107ab9 */ /* 0x000fe20000000a00 */
[C---:B------:R-:W-:Y:S01]  /*0bc0*/  R2UR UR19, R7.reuse ;  /* 0x00000000071372ca */ /* 0x040fe200000e0000 */
[----:B------:R-:W-:Y:S01]  /*0bd0*/  ULDC UR18, c[0x0][0x630] ;  /* 0x00018c0000127ab9 */ /* 0x000fe20000000800 */
[----:B------:R-:W-:Y:S02]  /*0be0*/  ISETP.NE.U32.AND P0, PT, RZ, UR16, PT ;  /* 0x00000010ff007c0c */ /* 0x000fe4000bf05070 */
[----:B------:R-:W-:Y:S02]  /*0bf0*/  R2UR UR4, R7 ;  /* 0x00000000070472ca */ /* 0x000fe400000e0000 */
[----:B------:R-:W-:Y:S02]  /*0c00*/  ISETP.NE.AND.EX P0, PT, RZ, UR17, PT, P0 ;  /* 0x00000011ff007c0c */ /* 0x000fe4000bf05300 */
[----:B------:R-:W-:-:S11]  /*0c10*/  R2UR UR5, R6 ;  /* 0x00000000060572ca */ /* 0x000fd600000e0000 */
[----:B------:R-:W-:Y:S05]  /*0c20*/  @!P0 BRA `(.L_x_9) ;  /* 0x0000000000308947 */ /* 0x000fea0003800000 */
[----:B------:R-:W-:Y:S01]  /*0c30*/  R2UR UR4, R7 ;  /* 0x00000000070472ca */ /* 0x000fe200000e0000 */
[----:B------:R-:W-:Y:S01]  /*0c40*/  ULDC UR9, c[0x0][0x634] ;  /* 0x00018d0000097ab9 */ /* 0x000fe20000000800 */
[----:B------:R-:W-:-:S11]  /*0c50*/  R2UR UR13, R6 ;  /* 0x00000000060d72ca */ /* 0x000fd600000e0000 */
[----:B------:R-:W-:-:S04]  /*0c60*/  UIADD3 UR9, UP0, UR4, UR9, URZ ;  /* 0x0000000904097290 */ /* 0x000fc8000ff1e03f */
[----:B------:R-:W-:-:S04]  /*0c70*/  UIADD3.X UR13, URZ, UR13, URZ, UP0, !UPT ;  /* 0x0000000d3f0d7290 */ /* 0x000fc800087fe43f */
[----:B------:R-:W-:-:S04]  /*0c80*/  UIMAD.WIDE.U32 UR4, UR13, UR16, URZ ;  /* 0x000000100d0472a5 */ /* 0x000fc8000f8e003f */
[----:B------:R-:W-:Y:S02]  /*0c90*/  UIMAD.WIDE.U32 UR6, UP0, UR9, UR17, UR4 ;  /* 0x00000011090672a5 */ /* 0x000fe4000f800004 */
[----:B------:R-:W-:Y:S02]  /*0ca0*/  UIMAD.WIDE.U32 UR4, UR9, UR16, URZ ;  /* 0x00000010090472a5 */ /* 0x000fe4000f8e003f */
[----:B------:R-:W-:Y:S02]  /*0cb0*/  UIADD3.X UR15, URZ, URZ, URZ, UP0, !UPT ;  /* 0x0000003f3f0f7290 */ /* 0x000fe400087fe43f */
[----:B------:R-:W-:Y:S01]  /*0cc0*/  UIADD3 URZ, UP0, UR5, UR6, URZ ;  /* 0x00000006053f7290 */ /* 0x000fe2000ff1e03f */
[----:B------:R-:W-:-:S03]  /*0cd0*/  UMOV UR14, UR7 ;  /* 0x00000007000e7c82 */ /* 0x000fc60008000000 */
[----:B------:R-:W-:-:S12]  /*0ce0*/  UIMAD.WIDE.U32.X UR4, UR13, UR17, UR14, UP0 ;  /* 0x000000110d0472a5 */ /* 0x000fd800080e040e */
.L_x_9:
[----:B------:R-:W-:Y:S01]  /*0cf0*/  USHF.R.U64 UR43, UR4, UR18, UR5 ;  /* 0x00000012042b7299 */ /* 0x000fe20008001205 */
[----:B------:R-:W-:Y:S01]  /*0d00*/  R2UR UR7, R6 ;  /* 0x00000000060772ca */ /* 0x000fe200000e0000 */
[----:B------:R-:W-:Y:S02]  /*0d10*/  USHF.R.U32.HI UR4, URZ, UR18, UR5 ;  /* 0x000000123f047299 */ /* 0x000fe40008011605 */
[----:B------:R-:W-:Y:S01]  /*0d20*/  UIADD3 UR5, UP0, URZ, -UR43, URZ ;  /* 0x8000002b3f057290 */ /* 0x000fe2000ff1e03f */
[----:B------:R-:W-:Y:S01]  /*0d30*/  ULDC.64 UR14, c[0x0][0x620] ;  /* 0x00018800000e7ab9 */ /* 0x000fe20000000a00 */
[----:B------:R-:W-:Y:S02]  /*0d40*/  UMOV UR6, UR19 ;  /* 0x0000001300067c82 */ /* 0x000fe40008000000 */
[----:B------:R-:W-:Y:S01]  /*0d50*/  UIADD3.X UR4, URZ, ~UR4, URZ, UP0, !UPT ;  /* 0x800000043f047290 */ /* 0x000fe200087fe43f */
[----:B------:R-:W-:Y:S01]  /*0d60*/  ULDC UR9, c[0x0][0x618] ;  /* 0x0001860000097ab9 */ /* 0x000fe20000000800 */
[----:B------:R-:W-:-:S02]  /*0d70*/  UIMAD UR12, UR11, UR12, UR10 ;  /* 0x0000000c0b0c72a4 */ /* 0x000fc4000f8e020a */
[----:B------:R-:W-:Y:S02]  /*0d80*/  UIMAD UR4, UR4, UR14, URZ ;  /* 0x0000000e040472a4 */ /* 0x000fe4000f8e023f */
[----:B------:R-:W-:Y:S02]  /*0d90*/  UIMAD.WIDE.U32 UR6, UR5, UR14, UR6 ;  /* 0x0000000e050672a5 */ /* 0x000fe4000f8e0006 */
[----:B------:R-:W-:Y:S01]  /*0da0*/  UIMAD UR4, UR5, UR15, UR4 ;  /* 0x0000000f050472a4 */ /* 0x000fe2000f8e0204 */
[----:B------:R-:W-:Y:S01]  /*0db0*/  ULDC UR10, c[0x0][0x608] ;  /* 0x00018200000a7ab9 */ /* 0x000fe20000000800 */
[----:B------:R-:W-:Y:S02]  /*0dc0*/  ULDC UR18, c[0x0][0x658] ;  /* 0x0001960000127ab9 */ /* 0x000fe40000000800 */
[----:B------:R-:W-:Y:S01]  /*0dd0*/  UIADD3 UR7, UR7, UR4, URZ ;  /* 0x0000000407077290 */ /* 0x000fe2000fffe03f */
[----:B------:R-:W-:Y:S02]  /*0de0*/  UMOV UR11, 0xffffffff ;  /* 0xffffffff000b7882 */ /* 0x000fe40000000000 */
[----:B------:R-:W-:Y:S01]  /*0df0*/  ULDC.64 UR4, c[0x0][0x640] ;  /* 0x0001900000047ab9 */ /* 0x000fe20000000a00 */
[----:B------:R-:W-:Y:S01]  /*0e00*/  USHF.R.U64 UR16, UR6, UR9, UR7 ;  /* 0x0000000906107299 */ /* 0x000fe20008001207 */
[----:B------:R-:W-:Y:S01]  /*0e10*/  ISETP.NE.U32.AND P0, PT, RZ, UR4, PT ;  /* 0x00000004ff007c0c */ /* 0x000fe2000bf05070 */
[----:B------:R-:W-:-:S02]  /*0e20*/  USHF.R.U32.HI UR7, URZ, UR9, UR7 ;  /* 0x000000093f077299 */ /* 0x000fc40008011607 */
[----:B------:R-:W-:Y:S01]  /*0e30*/  USHF.L.U32 UR6, UR11, UR18, URZ ;  /* 0x000000120b067299 */ /* 0x000fe2000800063f */
[----:B------:R-:W-:Y:S01]  /*0e40*/  ISETP.NE.AND.EX P0, PT, RZ, UR5, PT, P0 ;  /* 0x00000005ff007c0c */ /* 0x000fe2000bf05300 */
[----:B------:R-:W-:Y:S02]  /*0e50*/  USHF.R.U64 UR22, UR16, UR10, UR7 ;  /* 0x0000000a10167299 */ /* 0x000fe40008001207 */
[----:B------:R-:W-:Y:S02]  /*0e60*/  USHF.R.U32.HI UR7, URZ, UR10, UR7 ;  /* 0x0000000a3f077299 */ /* 0x000fe40008011607 */
[----:B------:R-:W-:Y:S02]  /*0e70*/  UISETP.NE.AND UP1, UPT, UR46, URZ, UPT ;  /* 0x0000003f2e00728c */ /* 0x000fe4000bf25270 */
[----:B------:R-:W-:Y:S01]  /*0e80*/  USHF.R.U64 UR23, UR22, UR18, UR7 ;  /* 0x0000001216177299 */ /* 0x000fe20008001207 */
[----:B------:R-:W-:Y:S01]  /*0e90*/  ULDC UR17, c[0x0][0x600] ;  /* 0x0001800000117ab9 */ /* 0x000fe20000000800 */
[----:B------:R-:W-:-:S02]  /*0ea0*/  ULOP3.LUT UR13, URZ, UR6, URZ, 0x33, !UPT ;  /* 0x000000063f0d7292 */ /* 0x000fc4000f8e333f */
[----:B------:R-:W-:Y:S02]  /*0eb0*/  UIADD3 UR15, UR17, -0x1, URZ ;  /* 0xffffffff110f7890 */ /* 0x000fe4000fffe03f */
[----:B------:R-:W-:Y:S02]  /*0ec0*/  USEL UR12, UR8, UR12, !UP1 ;  /* 0x0000000c080c7287 */ /* 0x000fe4000c800000 */
[----:B------:R-:W-:Y:S01]  /*0ed0*/  USHF.R.U32.HI UR7, URZ, UR18, UR7 ;  /* 0x000000123f077299 */ /* 0x000fe20008011607 */
[----:B------:R-:W-:Y:S01]  /*0ee0*/  ULDC UR19, c[0x0][0x648] ;  /* 0x0001920000137ab9 */ /* 0x000fe20000000800 */
[----:B------:R-:W-:Y:S01]  /*0ef0*/  ULDC UR20, c[0x0][0x638] ;  /* 0x00018e0000147ab9 */ /* 0x000fe20000000800 */
[----:B------:R-:W-:Y:S01]  /*0f00*/  UMOV UR21, 0x1 ;  /* 0x0000000100157882 */ /* 0x000fe20000000000 */
[----:B------:R-:W-:Y:S01]  /*0f10*/  UMOV UR6, UR23 ;  /* 0x0000001700067c82 */ /* 0x000fe20008000000 */
[----:B------:R-:W-:Y:S07]  /*0f20*/  @!P0 BRA `(.L_x_10) ;  /* 0x0000000000308947 */ /* 0x000fee0003800000 */
[----:B------:R-:W-:Y:S02]  /*0f30*/  ULDC UR10, c[0x0][0x64c] ;  /* 0x00019300000a7ab9 */ /* 0x000fe40000000800 */
        /* <DEDUP_REMOVED lines=8> */
[----:B------:R-:W-:-:S07]  /*0fc0*/  UIMAD.WIDE.U32.X UR4, UR14, UR5, UR10, UP0 ;  /* 0x000000050e0472a5 */ /* 0x000fce00080e040a */
[----:B------:R-:W-:Y:S01]  /*0fd0*/  UMOV UR6, UR4 ;  /* 0x0000000400067c82 */ /* 0x000fe20008000000 */
[----:B------:R-:W-:-:S05]  /*0fe0*/  UMOV UR7, UR5 ;  /* 0x0000000500077c82 */ /* 0x000fca0008000000 */
.L_x_10:
[----:B------:R-:W-:Y:S01]  /*0ff0*/  USHF.R.U64 UR5, UR6, UR19, UR7 ;  /* 0x0000001306057299 */ /* 0x000fe20008001207 */
[----:B------:R-:W-:Y:S01]  /*1000*/  IMAD.MOV.U32 R0, RZ, RZ, 0x1 ;  /* 0x00000001ff007424 */ /* 0x000fe200078e00ff */
[----:B------:R-:W-:Y:S02]  /*1010*/  USHF.L.U32 UR4, UR21, UR18, URZ ;  /* 0x0000001215047299 */ /* 0x000fe4000800063f */
[----:B------:R-:W-:Y:S02]  /*1020*/  ULOP3.LUT UR13, UR22, UR13, URZ, 0xc0, !UPT ;  /* 0x0000000d160d7292 */ /* 0x000fe4000f8ec03f */
[----:B------:R-:W-:Y:S02]  /*1030*/  UIADD3 UR6, -UR5, URZ, URZ ;  /* 0x0000003f05067290 */ /* 0x000fe4000fffe13f */
[----:B------:R-:W-:Y:S02]  /*1040*/  UIMAD UR13, UR4, UR5, UR13 ;  /* 0x00000005040d72a4 */ /* 0x000fe4000f8e020d */
[----:B------:R-:W-:-:S02]  /*1050*/  ULOP3.LUT UR15, UR16, UR15, URZ, 0xc0, !UPT ;  /* 0x0000000f100f7292 */ /* 0x000fc4000f8ec03f */
[----:B------:R-:W-:Y:S01]  /*1060*/  UIMAD UR4, UR6, UR20, UR23 ;  /* 0x00000014060472a4 */ /* 0x000fe2000f8e0217 */
[----:B------:R-:W-:Y:S01]  /*1070*/  ULDC UR5, c[0x0][0x610] ;  /* 0x0001840000057ab9 */ /* 0x000fe20000000800 */
[----:B------:R-:W-:Y:S02]  /*1080*/  UISETP.NE.AND UP0, UPT, UR46, URZ, UPT ;  /* 0x0000003f2e00728c */ /* 0x000fe4000bf05270 */
[----:B------:R-:W-:Y:S02]  /*1090*/  UIMAD UR12, UR13, UR5, UR12 ;  /* 0x000000050d0c72a4 */ /* 0x000fe4000f8e020c */
[----:B------:R-:W-:-:S04]  /*10a0*/  UIMAD UR4, UR4, UR17, UR15 ;  /* 0x00000011040472a4 */ /* 0x000fc8000f8e020f */
[----:B------:R-:W-:Y:S02]  /*10b0*/  USEL UR42, UR4, UR12, !UP0 ;  /* 0x0000000c042a7287 */ /* 0x000fe4000c000000 */
[----:B------:R-:W-:-:S12]  /*10c0*/  USEL UR41, UR12, UR4, !UP0 ;  /* 0x000000040c297287 */ /* 0x000fd8000c000000 */
.L_x_8:
[----:B------:R-:W-:-:S08]  /*10d0*/  NOP ;  /* 0x0000000000007918 */ /* 0x000fd00000000000 */
[----:B------:R-:W1:Y:S02]  /*10e0*/  USETMAXREG.TRY_ALLOC.CTAPOOL UP0, 0xf0 ;  /* 0x000000f0000079c8 */ /* 0x000e640008000600 */
[----:B-1----:R-:W-:-:S13]  /*10f0*/  PLOP3.LUT P0, PT, PT, PT, UP0, 0x80, 0x0 ;  /* 0x000000000000781c */ /* 0x002fda0003f0f008 */
[----:B------:R-:W-:Y:S05]  /*1100*/  @!P0 BRA `(.L_x_8) ;  /* 0xfffffffc00f08947 */ /* 0x000fea000383ffff */
[----:B------:R-:W-:Y:S01]  /*1110*/  ULDC.64 UR4, c[0x0][0x598] ;  /* 0x0001660000047ab9 */ /* 0x000fe20000000a00 */
[----:B------:R-:W-:Y:S01]  /*1120*/  ULDC.64 UR36, c[0x0][0x208] ;  /* 0x0000820000247ab9 */ /* 0x000fe20000000a00 */
[----:B------:R-:W-:-:S04]  /*1130*/  ISETP.NE.U32.AND P0, PT, RZ, UR4, PT ;  /* 0x00000004ff007c0c */ /* 0x000fc8000bf05070 */
[----:B------:R-:W-:-:S13]  /*1140*/  ISETP.NE.AND.EX P0, PT, RZ, UR5, PT, P0 ;  /* 0x00000005ff007c0c */ /* 0x000fda000bf05300 */
[----:B------:R-:W-:Y:S05]  /*1150*/  @!P0 BRA `(.L_x_11) ;  /* 0x00000000001c8947 */ /* 0x000fea0003800000 */
[----:B------:R-:W1:Y:S02]  /*1160*/  LDC.64 R2, c[0x0][0x598] ;  /* 0x00016600ff027b82 */ /* 0x000e640000000a00 */
[----:B-1----:R-:W2:Y:S02]  /*1170*/  LDG.E.64 R2, desc[UR36][R2.64] ;  /* 0x0000002402027981 */ /* 0x002ea4000c1e1b00 */
[----:B--2---:R-:W-:-:S04]  /*1180*/  ISETP.NE.U32.AND P0, PT, R2, RZ, PT ;  /* 0x000000ff0200720c */ /* 0x004fc80003f05070 */
[----:B------:R-:W-:-:S13]  /*1190*/  ISETP.NE.AND.EX P0, PT, R3, RZ, PT, P0 ;  /* 0x000000ff0300720c */ /* 0x000fda0003f05300 */
[----:B------:R-:W-:Y:S05]  /*11a0*/  @!P0 BRA `(.L_x_11) ;  /* 0x0000000000088947 */ /* 0x000fea0003800000 */
[----:B------:R1:W5:Y:S01]  /*11b0*/  LD.E R17, desc[UR36][R2.64] ;  /* 0x0000002402117980 */ /* 0x000362000c101900 */
[----:B------:R-:W-:Y:S05]  /*11c0*/  BRA `(.L_x_12) ;  /* 0x0000000000247947 */ /* 0x000fea0003800000 */
.L_x_11:
[----:B------:R-:W-:Y:S02]  /*11d0*/  ULDC.64 UR4, c[0x0][0x588] ;  /* 0x0001620000047ab9 */ /* 0x000fe40000000a00 */
[----:B------:R-:W-:-:S04]  /*11e0*/  ISETP.NE.U32.AND P0, PT, RZ, UR4, PT ;  /* 0x00000004ff007c0c */ /* 0x000fc8000bf05070 */
[----:B------:R-:W-:-:S13]  /*11f0*/  ISETP.NE.AND.EX P0, PT, RZ, UR5, PT, P0 ;  /* 0x00000005ff007c0c */ /* 0x000fda000bf05300 */
[----:B------:R-:W-:Y:S05]  /*1200*/  @!P0 BRA `(.L_x_13) ;  /* 0x00000000000c8947 */ /* 0x000fea0003800000 */
[----:B------:R-:W1:Y:S02]  /*1210*/  LDC.64 R2, c[0x0][0x588] ;  /* 0x00016200ff027b82 */ /* 0x000e640000000a00 */
[----:B-1----:R2:W5:Y:S01]  /*1220*/  LDG.E R17, desc[UR36][R2.64] ;  /* 0x0000002402117981 */ /* 0x002562000c1e1900 */
[----:B------:R-:W-:Y:S05]  /*1230*/  BRA `(.L_x_12) ;  /* 0x0000000000087947 */ /* 0x000fea0003800000 */
.L_x_13:
[----:B------:R-:W-:Y:S02]  /*1240*/  ULDC UR4, c[0x0][0x580] ;  /* 0x0001600000047ab9 */ /* 0x000fe40000000800 */
[----:B------:R-:W-:-:S07]  /*1250*/  MOV R17, UR4 ;  /* 0x0000000400117c02 */ /* 0x000fce0008000f00 */
.L_x_12:
[----:B------:R-:W-:Y:S02]  /*1260*/  ULDC.64 UR4, c[0x0][0x5a0] ;  /* 0x0001680000047ab9 */ /* 0x000fe40000000a00 */
[----:B------:R-:W-:-:S04]  /*1270*/  ISETP.NE.U32.AND P0, PT, RZ, UR4, PT ;  /* 0x00000004ff007c0c */ /* 0x000fc8000bf05070 */
[----:B------:R-:W-:-:S13]  /*1280*/  ISETP.NE.AND.EX P0, PT, RZ, UR5, PT, P0 ;  /* 0x00000005ff007c0c */ /* 0x000fda000bf05300 */
[----:B------:R-:W-:Y:S05]  /*1290*/  @!P0 BRA `(.L_x_14) ;  /* 0x00000000001c8947 */ /* 0x000fea0003800000 */
[----:B-12---:R-:W1:Y:S02]  /*12a0*/  LDC.64 R2, c[0x0][0x5a0] ;  /* 0x00016800ff027b82 */ /* 0x006e640000000a00 */
[----:B-1----:R-:W2:Y:S02]  /*12b0*/  LDG.E.64 R2, desc[UR36][R2.64] ;  /* 0x0000002402027981 */ /* 0x002ea4000c1e1b00 */
[----:B--2---:R-:W-:-:S04]  /*12c0*/  ISETP.NE.U32.AND P0, PT, R2, RZ, PT ;  /* 0x000000ff0200720c */ /* 0x004fc80003f05070 */
[----:B------:R-:W-:-:S13]  /*12d0*/  ISETP.NE.AND.EX P0, PT, R3, RZ, PT, P0 ;  /* 0x000000ff0300720c */ /* 0x000fda0003f05300 */
[----:B------:R-:W-:Y:S05]  /*12e0*/  @!P0 BRA `(.L_x_14) ;  /* 0x0000000000088947 */ /* 0x000fea0003800000 */
[----:B------:R1:W5:Y:S01]  /*12f0*/  LD.E R18, desc[UR36][R2.64] ;  /* 0x0000002402127980 */ /* 0x000362000c101900 */
[----:B------:R-:W-:Y:S05]  /*1300*/  BRA `(.L_x_15) ;  /* 0x0000000000247947 */ /* 0x000fea0003800000 */
.L_x_14:
[----:B------:R-:W-:Y:S02]  /*1310*/  ULDC.64 UR4, c[0x0][0x590] ;  /* 0x0001640000047ab9 */ /* 0x000fe40000000a00 */
[----:B------:R-:W-:-:S04]  /*1320*/  ISETP.NE.U32.AND P0, PT, RZ, UR4, PT ;  /* 0x00000004ff007c0c */ /* 0x000fc8000bf05070 */
[----:B------:R-:W-:-:S13]  /*1330*/  ISETP.NE.AND.EX P0, PT, RZ, UR5, PT, P0 ;  /* 0x00000005ff007c0c */ /* 0x000fda000bf05300 */
[----:B------:R-:W-:Y:S05]  /*1340*/  @!P0 BRA `(.L_x_16) ;  /* 0x00000000000c8947 */ /* 0x000fea0003800000 */
[----:B-12---:R-:W1:Y:S02]  /*1350*/  LDC.64 R2, c[0x0][0x590] ;  /* 0x00016400ff027b82 */ /* 0x006e640000000a00 */
[----:B-1----:R2:W5:Y:S01]  /*1360*/  LDG.E R18, desc[UR36][R2.64] ;  /* 0x0000002402127981 */ /* 0x002562000c1e1900 */
[----:B------:R-:W-:Y:S05]  /*1370*/  BRA `(.L_x_15) ;  /* 0x0000000000087947 */ /* 0x000fea0003800000 */
.L_x_16:
[----:B------:R-:W-:Y:S02]  /*1380*/  ULDC UR4, c[0x0][0x584] ;  /* 0x0001610000047ab9 */ /* 0x000fe40000000800 */
[----:B------:R-:W-:-:S07]  /*1390*/  IMAD.U32 R18, RZ, RZ, UR4 ;  /* 0x00000004ff127e24 */ /* 0x000fce000f8e00ff */
.L_x_15:
[----:B------:R-:W-:-:S13]  /*13a0*/  LOP3.LUT P0, RZ, R0, 0xff, RZ, 0xc0, !PT ;  /* 0x000000ff00ff7812 */ /* 0x000fda000780c0ff */
[----:B------:R-:W-:Y:S05]  /*13b0*/  @!P0 EXIT ;  /* 0x000000000000894d */ /* 0x000fea0003800000 */
[----:B------:R-:W-:Y:S01]  /*13c0*/  ULDC UR4, c[0x0][0x28c] ;  /* 0x0000a30000047ab9 */ /* 0x000fe20000000800 */
[----:B------:R-:W-:Y:S01]  /*13d0*/  UMOV UR38, URZ ;  /* 0x0000003f00267c82 */ /* 0x000fe20008000000 */
[----:B------:R-:W-:Y:S01]  /*13e0*/  UIADD3 UR4, UR4, 0x3f, URZ ;  /* 0x0000003f04047890 */ /* 0x000fe2000fffe03f */
[----:B------:R-:W-:-:S03]  /*13f0*/  UMOV UR39, URZ ;  /* 0x0000003f00277c82 */ /* 0x000fc60008000000 */
[----:B------:R-:W-:-:S04]  /*1400*/  USHF.R.S32.HI UR5, URZ, 0x1f, UR4 ;  /* 0x0000001f3f057899 */ /* 0x000fc80008011404 */
[----:B------:R-:W-:-:S04]  /*1410*/  ULEA.HI UR5, UR5, UR4, URZ, 0x6 ;  /* 0x0000000405057291 */ /* 0x000fc8000f8f303f */
[----:B------:R-:W-:-:S12]  /*1420*/  USHF.R.S32.HI UR44, URZ, 0x6, UR5 ;  /* 0x000000063f2c7899 */ /* 0x000fd80008011405 */
.L_x_552:
[----:B------:R-:W3:Y:S01]  /*1430*/  S2R R0, SR_TID.X ;  /* 0x0000000000007919 */ /* 0x000ee20000002100 */
[----:B----4-:R-:W4:Y:S01]  /*1440*/  S2UR UR7, SR_CgaCtaId ;  /* 0x00000000000779c3 */ /* 0x010f220000008800 */
[----:B------:R-:W-:Y:S02]  /*1450*/  UMOV UR6, 0x400 ;  /* 0x0000040000067882 */ /* 0x000fe40000000000 */
[----:B----4-:R-:W-:Y:S01]  /*1460*/  ULEA UR6, UR7, UR6, 0x18 ;  /* 0x0000000607067291 */ /* 0x010fe2000f8ec03f */
[----:B---3--:R-:W-:-:S04]  /*1470*/  LOP3.LUT R0, R0, 0x80, RZ, 0xc0, !PT ;  /* 0x0000008000007812 */ /* 0x008fc800078ec0ff */
[----:B------:R-:W-:-:S06]  /*1480*/  SHF.R.U32.HI R0, RZ, 0x7, R0 ;  /* 0x00000007ff007819 */ /* 0x000fcc0000011600 */
[----:B------:R-:W3:Y:S02]  /*1490*/  SHFL.IDX PT, R0, R0, RZ, 0x1f ;  /* 0x00001fff00007589 */ /* 0x000ee400000e0000 */
[----:B---3--:R-:W-:-:S13]  /*14a0*/  R2UR UR4, R0 ;  /* 0x00000000000472ca */ /* 0x008fda00000e0000 */
[----:B------:R-:W-:-:S04]  /*14b0*/  ULEA.HI UR5, UR4, UR4, URZ, 0x1 ;  /* 0x0000000404057291 */ /* 0x000fc8000f8f083f */
[----:B------:R-:W-:-:S04]  /*14c0*/  ULOP3.LUT UR5, UR5, 0xffffe, URZ, 0xc0, !UPT ;  /* 0x000ffffe05057892 */ /* 0x000fc8000f8ec03f */
[----:B------:R-:W-:-:S03]  /*14d0*/  UIADD3 UR5, UR4, -UR5, URZ ;  /* 0x8000000504057290 */ /* 0x000fc6000fffe03f */
[----:B------:R-:W-:Y:S01]  /*14e0*/  ULDC UR4, c[0x0][0x28c] ;  /* 0x0000a30000047ab9 */ /* 0x000fe20000000800 */
[----:B------:R-:W-:Y:S01]  /*14f0*/  ULEA UR5, UR5, UR6, 0xc ;  /* 0x0000000605057291 */ /* 0x000fe2000f8e603f */
[----:B------:R-:W-:-:S03]  /*1500*/  ISETP.LT.AND P0, PT, RZ, UR4, PT ;  /* 0x00000004ff007c0c */ /* 0x000fc6000bf01270 */
[----:B------:R-:W-:-:S04]  /*1510*/  UIADD3 UR5, UR5, 0x180, URZ ;  /* 0x0000018005057890 */ /* 0x000fc8000fffe03f */
[----:B------:R-:W-:-:S04]  /*1520*/  USHF.R.U32.HI UR5, URZ, 0x4, UR5 ;  /* 0x000000043f057899 */ /* 0x000fc80008011605 */
[----:B------:R-:W-:-:S04]  /*1530*/  ULOP3.LUT UR5, UR5, 0x3fff, URZ, 0xc0, !UPT ;  /* 0x00003fff05057892 */ /* 0x000fc8000f8ec03f */
[----:B------:R-:W-:Y:S01]  /*1540*/  ULOP3.LUT UR45, UR5, 0x10000, URZ, 0xfc, !UPT ;  /* 0x00010000052d7892 */ /* 0x000fe2000f8efc3f */
[----:B-----5:R-:W-:Y:S11]  /*1550*/  @P0 BRA `(.L_x_17) ;  /* 0x0000000000400947 */ /* 0x020ff60003800000 */
[----:B------:R-:W-:Y:S01]  /*1560*/  MOV R0, 0x0 ;  /* 0x0000000000007802 */ /* 0x000fe20000000f00 */
[----:B------:R-:W-:Y:S01]  /*1570*/  ULDC.64 UR4, c[0x4][0x68] ;  /* 0x01001a0000047ab9 */ /* 0x000fe20000000a00 */
[----:B------:R-:W-:Y:S01]  /*1580*/  ULDC.64 UR6, c[0x4][0x8] ;  /* 0x0100020000067ab9 */ /* 0x000fe20000000a00 */
[----:B------:R-:W-:Y:S01]  /*1590*/  IMAD.U32 R4, RZ, RZ, UR4 ;  /* 0x00000004ff047e24 */ /* 0x000fe2000f8e00ff */
[----:B-12---:R1:W2:Y:S01]  /*15a0*/  LDC.64 R2, c[0x4][R0] ;  /* 0x0100000000027b82 */ /* 0x0062a20000000a00 */
[----:B------:R-:W-:Y:S01]  /*15b0*/  IMAD.U32 R5, RZ, RZ, UR5 ;  /* 0x00000005ff057e24 */ /* 0x000fe2000f8e00ff */
[----:B------:R-:W-:Y:S01]  /*15c0*/  ULDC.64 UR4, c[0x4][0x70] ;  /* 0x01001c0000047ab9 */ /* 0x000fe20000000a00 */
[----:B------:R-:W-:Y:S01]  /*15d0*/  IMAD.U32 R10, RZ, RZ, UR6 ;  /* 0x00000006ff0a7e24 */ /* 0x000fe2000f8e00ff */
[----:B0-----:R-:W-:Y:S01]  /*15e0*/  MOV R7, UR5 ;  /* 0x0000000500077c02 */ /* 0x001fe20008000f00 */
[----:B------:R-:W-:Y:S01]  /*15f0*/  IMAD.U32 R6, RZ, RZ, UR4 ;  /* 0x00000004ff067e24 */ /* 0x000fe2000f8e00ff */
[----:B------:R-:W-:Y:S01]  /*1600*/  MOV R13, RZ ;  /* 0x000000ff000d7202 */ /* 0x000fe20000000f00 */
[----:B------:R-:W-:-:S02]  /*1610*/  IMAD.U32 R11, RZ, RZ, UR7 ;  /* 0x00000007ff0b7e24 */ /* 0x000fc4000f8e00ff */
[----:B------:R-:W-:Y:S02]  /*1620*/  IMAD.MOV.U32 R8, RZ, RZ, 0x1e1 ;  /* 0x000001e1ff087424 */ /* 0x000fe400078e00ff */
[----:B-1----:R-:W-:-:S07]  /*1630*/  IMAD.MOV.U32 R12, RZ, RZ, 0x1 ;  /* 0x00000001ff0c7424 */ /* 0x002fce00078e00ff */
[----:B------:R-:W-:-:S07]  /*1640*/  LEPC R20, `(.L_x_17) ;  /* 0x000000001014794e */ /* 0x000fce0000000000 */
[----:B--2--5:R-:W-:Y:S05]  /*1650*/  CALL.ABS.NOINC R2 ;  /* 0x0000000002007343 */ /* 0x024fea0003c00000 */
.L_x_17:
[----:B------:R-:W-:-:S06]  /*1660*/  ULOP3.LUT UR4, UR40, 0x1, URZ, 0xfc, !UPT ;  /* 0x0000000128047892 */ /* 0x000fcc000f8efc3f */
[----:B------:R-:W-:-:S05]  /*1670*/  IMAD.U32 R0, RZ, RZ, UR4 ;  /* 0x00000004ff007e24 */ /* 0x000fca000f8e00ff */
[----:B------:R-:W-:-:S13]  /*1680*/  ISETP.NE.AND P0, PT, R0, 0x3, PT ;  /* 0x000000030000780c */ /* 0x000fda0003f05270 */
[----:B------:R-:W-:Y:S05]  /*1690*/  @!P0 BRA `(.L_x_18) ;  /* 0x0000000000048947 */ /* 0x000fea0003800000 */
[----:B------:R-:W-:Y:S01]  /*16a0*/  BPT.TRAP 0x1 ;  /* 0x000000040000795c */ /* 0x000fe20000300000 */
.L_x_18:
[----:B------:R-:W3:Y:S01]  /*16b0*/  S2UR UR5, SR_CgaCtaId ;  /* 0x00000000000579c3 */ /* 0x000ee20000008800 */
[----:B------:R-:W-:Y:S01]  /*16c0*/  UMOV UR4, 0x400 ;  /* 0x0000040000047882 */ /* 0x000fe20000000000 */
[----:B-12---:R-:W-:Y:S02]  /*16d0*/  IMAD.U32 R3, RZ, RZ, UR39 ;  /* 0x00000027ff037e24 */ /* 0x006fe4000f8e00ff */
[----:B------:R-:W-:-:S05]  /*16e0*/  IMAD.U32 R2, RZ, RZ, UR38 ;  /* 0x00000026ff027e24 */ /* 0x000fca000f8e00ff */
[----:B------:R-:W-:Y:S01]  /*16f0*/  SHF.L.U32 R2, R2, 0x1f, RZ ;  /* 0x0000001f02027819 */ /* 0x000fe200000006ff */
[----:B---3--:R-:W-:-:S06]  /*1700*/  ULEA UR4, UR5, UR4, 0x18 ;  /* 0x0000000405047291 */ /* 0x008fcc000f8ec03f */
[----:B------:R-:W-:-:S05]  /*1710*/  IMAD.U32 R0, RZ, RZ, UR4 ;  /* 0x00000004ff007e24 */ /* 0x000fca000f8e00ff */
[----:B------:R-:W-:-:S04]  /*1720*/  LEA R3, R3, R0, 0x3 ;  /* 0x0000000003037211 */ /* 0x000fc800078e18ff */
[----:B------:R1:W2:Y:S01]  /*1730*/  SYNCS.PHASECHK.TRANS64.TRYWAIT P1, [R3+URZ], R2 ;  /* 0x00000002030075a7 */ /* 0x0002a2000802017f */
[----:B------:R-:W-:Y:S05]  /*1740*/  @!P0 BRA `(.L_x_19) ;  /* 0x0000000000048947 */ /* 0x000fea0003800000 */
[----:B------:R-:W-:Y:S01]  /*1750*/  BPT.TRAP 0x1 ;  /* 0x000000040000795c */ /* 0x000fe20000300000 */
.L_x_19:
[----:B--2---:R-:W-:Y:S05]  /*1760*/  @P1 BRA `(.L_x_20) ;  /* 0x0000000000081947 */ /* 0x004fea0003800000 */
[----:B------:R-:W2:Y:S02]  /*1770*/  SYNCS.PHASECHK.TRANS64.TRYWAIT P1, [R3+URZ], R2 ;  /* 0x00000002030075a7 */ /* 0x000ea4000802017f */
[----:B--2---:R-:W-:Y:S05]  /*1780*/  @!P1 BRA `(.L_x_21) ;  /* 0x0000012c00f89947 */ /* 0x004fea0003800000 */
.L_x_20:
[----:B------:R-:W-:-:S04]  /*1790*/  UISETP.LT.AND UP0, UPT, UR44, 0x1, UPT ;  /* 0x000000012c00788c */ /* 0x000fc8000bf01270 */
[----:B------:R-:W-:-:S06]  /*17a0*/  USEL UR4, UR44, 0x1, UP0 ;  /* 0x000000012c047887 */ /* 0x000fcc0008000000 */
[----:B-12---:R-:W-:Y:S01]  /*17b0*/  IMAD.U32 R3, RZ, RZ, UR4 ;  /* 0x00000004ff037e24 */ /* 0x006fe2000f8e00ff */
[----:B------:R-:W-:Y:S05]  /*17c0*/  WARPSYNC.ALL ;  /* 0x0000000000007948 */ /* 0x000fea0003800000 */
[----:B------:R-:W-:-:S04]  /*17d0*/  IADD3 R3, -R3, UR44, RZ ;  /* 0x0000002c03037c10 */ /* 0x000fc8000fffe1ff */
[----:B------:R-:W-:Y:S02]  /*17e0*/  ISETP.GE.AND P1, PT, R3, 0x1, PT ;  /* 0x000000010300780c */ /* 0x000fe40003f26270 */
[----:B------:R-:W-:Y:S01]  /*17f0*/  R2UR UR4, R0 ;  /* 0x00000000000472ca */ /* 0x000fe200000e0000 */
[----:B------:R-:W-:Y:S01]  /*1800*/  ULEA UR9, UR39, UR45, 0xa ;  /* 0x0000002d27097291 */ /* 0x000fe2000f8e503f */
[----:B------:R-:W-:Y:S01]  /*1810*/  WARPGROUP.ARRIVE ;  /* 0x00000000000079c5 */ /* 0x000fe20000000000 */
[----:B------:R-:W-:Y:S01]  /*1820*/  UMOV UR5, 0x80000020 ;  /* 0x8000002000057882 */ /* 0x000fe20000000000 */
[----:B------:R-:W-:-:S09]  /*1830*/  UMOV UR7, 0x80000020 ;  /* 0x8000002000077882 */ /* 0x000fd20000000000 */
[----:B------:R-:W-:-:S04]  /*1840*/  UIADD3 UR4, UR4, 0x1c180, URZ ;  /* 0x0001c18004047890 */ /* 0x000fc8000fffe03f */
[----:B------:R-:W-:-:S04]  /*1850*/  USHF.R.U32.HI UR4, URZ, 0x4, UR4 ;  /* 0x000000043f047899 */ /* 0x000fc80008011604 */
[----:B------:R-:W-:-:S04]  /*1860*/  ULOP3.LUT UR4, UR4, 0x3fff, URZ, 0xc0, !UPT ;  /* 0x00003fff04047892 */ /* 0x000fc8000f8ec03f */
[----:B------:R-:W-:-:S03]  /*1870*/  ULOP3.LUT UR8, UR4, 0x10000, URZ, 0xfc, !UPT ;  /* 0x0001000004087892 */ /* 0x000fc6000f8efc3f */
[----:B------:R-:W-:Y:S01]  /*1880*/  UMOV UR4, UR9 ;  /* 0x0000000900047c82 */ /* 0x000fe20008000000 */
[----:B------:R-:W-:-:S07]  /*1890*/  ULEA UR10, UR39, UR8, 0xa ;  /* 0x00000008270a7291 */ /* 0x000fce000f8e503f */
[----:B------:R-:W-:Y:S02]  /*18a0*/  UMOV UR6, UR10 ;  /* 0x0000000a00067c82 */ /* 0x000fe40008000000 */
[----:B------:R-:W-:Y:S01]  /*18b0*/  IGMMA.64x256x32.S8.S8 R24, gdesc[UR4], RZ, !UPT, gsb0 ;  /* 0x06600000041879f1 */ /* 0x000fe2000c0410ff */
[----:B------:R-:W-:Y:S01]  /*18c0*/  UIADD3 UR4, UR9, 0x200, URZ ;  /* 0x0000020009047890 */ /* 0x000fe2000fffe03f */
[----:B------:R-:W-:Y:S01]  /*18d0*/  UMOV UR5, 0x80000020 ;  /* 0x8000002000057882 */ /* 0x000fe20000000000 */
[----:B------:R-:W-:Y:S02]  /*18e0*/  WARPGROUP.DEPBAR.LE gsb0, 0x0 ;  /* 0x00008000000079c5 */ /* 0x000fe40000010000 */
[----:B------:R-:W-:Y:S01]  /*18f0*/  STL.64 [R1], R24 ;  /* 0x0000001801007387 */ /* 0x000fe20000100a00 */
[----:B------:R-:W-:Y:S01]  /*1900*/  IMAD.MOV.U32 R235, RZ, RZ, R52 ;  /* 0x000000ffffeb7224 */ /* 0x000fe200078e0034 */
[----:B------:R-:W-:Y:S01]  /*1910*/  MOV R232, R55 ;  /* 0x0000003700e87202 */ /* 0x000fe20000000f00 */
[----:B------:R-:W-:Y:S01]  /*1920*/  IMAD.MOV.U32 R234, RZ, RZ, R53 ;  /* 0x000000ffffea7224 */ /* 0x000fe200078e0035 */
[----:B------:R-:W-:Y:S01]  /*1930*/  STL.64 [R1+0x8], R26 ;  /* 0x0000081a01007387 */ /* 0x000fe20000100a00 */
        /* <DEDUP_REMOVED lines=61> */
[----:B------:R1:W-:Y:S01]  /*1d10*/  STL.64 [R1+0x68], R50 ;  /* 0x0000683201007387 */ /* 0x0003e20000100a00 */
[----:B------:R-:W-:-:S02]  /*1d20*/  IMAD.MOV.U32 R177, RZ, RZ, R93 ;  /* 0x000000ffffb17224 */ /* 0x000fc400078e005d */
[----:B------:R-:W-:Y:S01]  /*1d30*/  IMAD.MOV.U32 R178, RZ, RZ, R94 ;  /* 0x000000ffffb27224 */ /* 0x000fe200078e005e */
[----:B------:R-:W-:Y:S01]  /*1d40*/  STL [R1+0x2b8], R155 ;  /* 0x0002b89b01007387 */ /* 0x000fe20000100800 */
[----:B------:R-:W-:Y:S02]  /*1d50*/  IMAD.MOV.U32 R180, RZ, RZ, R96 ;  /* 0x000000ffffb47224 */ /* 0x000fe400078e0060 */
[----:B------:R-:W-:Y:S02]  /*1d60*/  IMAD.MOV.U32 R181, RZ, RZ, R97 ;  /* 0x000000ffffb57224 */ /* 0x000fe400078e0061 */
[----:B------:R-:W-:Y:S02]  /*1d70*/  IMAD.MOV.U32 R182, RZ, RZ, R98 ;  /* 0x000000ffffb67224 */ /* 0x000fe400078e0062 */
[----:B------:R-:W-:Y:S02]  /*1d80*/  IMAD.MOV.U32 R183, RZ, RZ, R99 ;  /* 0x000000ffffb77224 */ /* 0x000fe400078e0063 */
[----:B------:R-:W-:-:S02]  /*1d90*/  IMAD.MOV.U32 R185, RZ, RZ, R101 ;  /* 0x000000ffffb97224 */ /* 0x000fc400078e0065 */
[----:B------:R-:W-:Y:S02]  /*1da0*/  IMAD.MOV.U32 R186, RZ, RZ, R102 ;  /* 0x000000ffffba7224 */ /* 0x000fe400078e0066 */
        /* <DEDUP_REMOVED lines=35> */
[----:B0-----:R-:W-:Y:S02]  /*1fe0*/  IMAD.MOV.U32 R7, RZ, RZ, R147 ;  /* 0x000000ffff077224 */ /* 0x001fe400078e0093 */
[----:B------:R-:W-:Y:S02]  /*1ff0*/  IMAD.MOV.U32 R6, RZ, RZ, R148 ;  /* 0x000000ffff067224 */ /* 0x000fe400078e0094 */
[----:B------:R-:W-:Y:S02]  /*2000*/  IMAD.MOV.U32 R5, RZ, RZ, R149 ;  /* 0x000000ffff057224 */ /* 0x000fe400078e0095 */
[----:B------:R-:W-:Y:S02]  /*2010*/  IMAD.MOV.U32 R2, RZ, RZ, R151 ;  /* 0x000000ffff027224 */ /* 0x000fe400078e0097 */
[----:B-1----:R-:W-:-:S06]  /*2020*/  WARPGROUP.ARRIVE ;  /* 0x00000000000079c5 */ /* 0x002fcc0000000000 */
[----:B------:R-:W-:Y:S03]  /*2030*/  IGMMA.64x256x32.S8.S8 R24, gdesc[UR4], RZ, !UPT, gsb0 ;  /* 0x06600000041879f1 */ /* 0x000fe6000c0410ff */
[----:B------:R-:W-:Y:S02]  /*2040*/  WARPGROUP.DEPBAR.LE gsb0, 0x0 ;  /* 0x00008000000079c5 */ /* 0x000fe40000010000 */
[----:B------:R-:W-:Y:S04]  /*2050*/  STL.64 [R1+0x2b0], R150 ;  /* 0x0002b09601007387 */ /* 0x000fe80000100a00 */
        /* <DEDUP_REMOVED lines=20> */
[----:B------:R0:W-:Y:S04]  /*21a0*/  STL.64 [R1+0x208], R108 ;  /* 0x0002086c01007387 */ /* 0x0001e80000100a00 */
[----:B0-----:R-:W2:Y:S04]  /*21b0*/  LDL.LU R108, [R1] ;  /* 0x00000000016c7983 */ /* 0x001ea80000300800 */
[----:B------:R-:W2:Y:S04]  /*21c0*/  LDL.LU R109, [R1+0x4] ;  /* 0x00000400016d7983 */ /* 0x000ea80000300800 */
        /* <DEDUP_REMOVED lines=25> */
[----:B------:R-:W2:Y:S01]  /*2360*/  LDL.LU R135, [R1+0x6c] ;  /* 0x00006c0001877983 */ /* 0x000ea20000300800 */
        /* <DEDUP_REMOVED lines=11> */
[----:B------:R-:W-:Y:S01]  /*2420*/  UIADD3 UR4, UR9, 0x2, URZ ;  /* 0x0000000209047890 */ /* 0x000fe2000fffe03f */
[----:B------:R-:W-:Y:S01]  /*2430*/  IMAD.MOV.U32 R143, RZ, RZ, R228 ;  /* 0x000000ffff8f7224 */ /* 0x000fe200078e00e4 */
[----:B------:R-:W-:Y:S01]  /*2440*/  UIADD3 UR6, UR10, 0x2, URZ ;  /* 0x000000020a067890 */ /* 0x000fe2000fffe03f */
[----:B------:R-:W-:Y:S01]  /*2450*/  IMAD.MOV.U32 R145, RZ, RZ, R226 ;  /* 0x000000ffff917224 */ /* 0x000fe200078e00e2 */
[----:B------:R-:W-:Y:S01]  /*2460*/  UMOV UR5, 0x80000020 ;  /* 0x8000002000057882 */ /* 0x000fe20000000000 */
[----:B------:R-:W-:Y:S01]  /*2470*/  IMAD.MOV.U32 R146, RZ, RZ, R225 ;  /* 0x000000ffff927224 */ /* 0x000fe200078e00e1 */
[----:B------:R-:W-:Y:S01]  /*2480*/  MOV R225, R13 ;  /* 0x0000000d00e17202 */ /* 0x000fe20000000f00 */
[----:B------:R-:W-:Y:S01]  /*2490*/  IMAD.MOV.U32 R147, RZ, RZ, R224 ;  /* 0x000000ffff937224 */ /* 0x000fe200078e00e0 */
[----:B------:R-:W-:Y:S01]  /*24a0*/  UMOV UR7, 0x80000020 ;  /* 0x8000002000077882 */ /* 0x000fe20000000000 */
[----:B------:R-:W-:-:S02]  /*24b0*/  IMAD.MOV.U32 R148, RZ, RZ, R223 ;  /* 0x000000ffff947224 */ /* 0x000fc400078e00df */
[----:B------:R-:W-:Y:S02]  /*24c0*/  IMAD.MOV.U32 R150, RZ, RZ, R221 ;  /* 0x000000ffff967224 */ /* 0x000fe400078e00dd */
[----:B------:R-:W-:Y:S01]  /*24d0*/  IMAD.MOV.U32 R151, RZ, RZ, R220 ;  /* 0x000000ffff977224 */ /* 0x000fe200078e00dc */
[----:B------:R-:W-:Y:S01]  /*24e0*/  MOV R220, R22 ;  /* 0x0000001600dc7202 */ /* 0x000fe20000000f00 */
        /* <DEDUP_REMOVED lines=13> */
[----:B------:R-:W-:-:S06]  /*25c0*/  IMAD.MOV.U32 R234, RZ, RZ, R4 ;  /* 0x000000ffffea7224 */ /* 0x000fcc00078e0004 */
[----:B--2---:R-:W-:-:S06]  /*25d0*/  WARPGROUP.ARRIVE ;  /* 0x00000000000079c5 */ /* 0x004fcc0000000000 */
[----:B------:R-:W-:Y:S03]  /*25e0*/  IGMMA.64x256x32.S8.S8 R108, gdesc[UR4], R108, gsb0 ;  /* 0x06600000046c79f1 */ /* 0x000fe6000804106c */
[----:B------:R-:W-:Y:S02]  /*25f0*/  WARPGROUP.DEPBAR.LE gsb0, 0x0 ;  /* 0x00008000000079c5 */ /* 0x000fe40000010000 */
[----:B------:R-:W-:Y:S04]  /*2600*/  STL.64 [R1], R108 ;  /* 0x0000006c01007387 */ /* 0x000fe80000100a00 */
        /* <DEDUP_REMOVED lines=63> */
[----:B0-----:R1:W5:Y:S04]  /*2a00*/  LDL.LU R155, [R1+0x2b8] ;  /* 0x0002b800019b7983 */ /* 0x0013680000300800 */
[----:B------:R-:W2:Y:S04]  /*2a10*/  LDL.LU.64 R150, [R1+0x2b0] ;  /* 0x0002b00001967983 */ /* 0x000ea80000300a00 */
        /* <DEDUP_REMOVED lines=20> */
[----:B------:R-:W2:Y:S01]  /*2b60*/  LDL.LU.64 R108, [R1+0x208] ;  /* 0x00020800016c7983 */ /* 0x000ea20000300a00 */
[----:B------:R-:W-:Y:S01]  /*2b70*/  UIADD3 UR4, UR9, 0x202, URZ ;  /* 0x0000020209047890 */ /* 0x000fe2000fffe03f */
[----:B------:R-:W-:Y:S01]  /*2b80*/  UMOV UR5, 0x80000020 ;  /* 0x8000002000057882 */ /* 0x000fe20000000000 */
[----:B--2---:R-:W-:-:S07]  /*2b90*/  WARPGROUP.ARRIVE ;  /* 0x00000000000079c5 */ /* 0x004fce0000000000 */
[----:B------:R-:W-:Y:S03]  /*2ba0*/  IGMMA.64x256x32.S8.S8 R24, gdesc[UR4], R24, gsb0 ;  /* 0x06600000041879f1 */ /* 0x000fe60008041018 */
[----:B------:R-:W-:Y:S02]  /*2bb0*/  WARPGROUP.DEPBAR.LE gsb0, 0x0 ;  /* 0x00008000000079c5 */ /* 0x000fe40000010000 */
[----:B-1----:R-:W-:Y:S05]  /*2bc0*/  @!P1 BRA `(.L_x_22) ;  /* 0x0000002000909947 */ /* 0x002fea0003800000 */
[----:B------:R-:W-:Y:S02]  /*2bd0*/  UIADD3 UR4, UR39, 0x1, URZ ;  /* 0x0000000127047890 */ /* 0x000fe4000fffe03f */
[----:B------:R-:W-:Y:S02]  /*2be0*/  UMOV UR10, UR39 ;  /* 0x00000027000a7c82 */ /* 0x000fe40008000000 */
[----:B------:R-:W-:-:S04]  /*2bf0*/  UISETP.NE.AND UP0, UPT, UR4, 0x7, UPT ;  /* 0x000000070400788c */ /* 0x000fc8000bf05270 */
[----:B------:R-:W-:Y:S02]  /*2c00*/  USEL UR5, URZ, 0x1, UP0 ;  /* 0x000000013f057887 */ /* 0x000fe40008000000 */
[----:B------:R-:W-:Y:S02]  /*2c10*/  USEL UR9, UR4, URZ, UP0 ;  /* 0x0000003f04097287 */ /* 0x000fe40008000000 */
[----:B------:R-:W-:-:S06]  /*2c20*/  ULOP3.LUT UR5, UR38, UR5, URZ, 0x3c, !UPT ;  /* 0x0000000526057292 */ /* 0x000fcc000f8e3c3f */
[----:B------:R-:W-:-:S07]  /*2c30*/  IMAD.U32 R2, RZ, RZ, UR5 ;  /* 0x00000005ff027e24 */ /* 0x000fce000f8e00ff */
.L_x_29:
[----:B------:R-:W-:Y:S05]  /*2c40*/  @!P0 BRA `(.L_x_23) ;  /* 0x0000000000048947 */ /* 0x000fea0003800000 */
[----:B------:R-:W-:Y:S01]  /*2c50*/  BPT.TRAP 0x1 ;  /* 0x000000040000795c */ /* 0x000fe20000300000 */
.L_x_23:
[----:B------:R-:W0:Y:S01]  /*2c60*/  S2UR UR5, SR_CgaCtaId ;  /* 0x00000000000579c3 */ /* 0x000e220000008800 */
[----:B------:R-:W-:Y:S01]  /*2c70*/  UMOV UR4, 0x400 ;  /* 0x0000040000047882 */ /* 0x000fe20000000000 */
[----:B------:R-:W-:Y:S01]  /*2c80*/  IMAD.U32 R4, RZ, RZ, UR9 ;  /* 0x00000009ff047e24 */ /* 0x000fe2000f8e00ff */
[----:B------:R-:W-:Y:S01]  /*2c90*/  SHF.L.U32 R5, R2, 0x1f, RZ ;  /* 0x0000001f02057819 */ /* 0x000fe200000006ff */
[----:B0-----:R-:W-:-:S06]  /*2ca0*/  ULEA UR4, UR5, UR4, 0x18 ;  /* 0x0000000405047291 */ /* 0x001fcc000f8ec03f */
[----:B------:R-:W-:-:S04]  /*2cb0*/  IMAD.U32 R0, RZ, RZ, UR4 ;  /* 0x00000004ff007e24 */ /* 0x000fc8000f8e00ff */
[----:B------:R-:W-:-:S04]  /*2cc0*/  IMAD R4, R4, 0x8, R0 ;  /* 0x0000000804047824 */ /* 0x000fc800078e0200 */
[----:B------:R0:W1:Y:S01]  /*2cd0*/  SYNCS.PHASECHK.TRANS64.TRYWAIT P1, [R4+URZ], R5 ;  /* 0x00000005040075a7 */ /* 0x000062000802017f */
[----:B------:R-:W-:Y:S05]  /*2ce0*/  @!P0 BRA `(.L_x_24) ;  /* 0x0000000000048947 */ /* 0x000fea0003800000 */
[----:B------:R-:W-:Y:S01]  /*2cf0*/  BPT.TRAP 0x1 ;  /* 0x000000040000795c */ /* 0x000fe20000300000 */
.L_x_24:
[----:B-1----:R-:W-:Y:S05]  /*2d00*/  @P1 BRA `(.L_x_25) ;  /* 0x0000000000081947 */ /* 0x002fea0003800000 */
[----:B------:R-:W1:Y:S02]  /*2d10*/  SYNCS.PHASECHK.TRANS64.TRYWAIT P1, [R4+URZ], R5 ;  /* 0x00000005040075a7 */ /* 0x000e64000802017f */
[----:B-1----:R-:W-:Y:S05]  /*2d20*/  @!P1 BRA `(.L_x_26) ;  /* 0x0000011800a49947 */ /* 0x002fea0003800000 */
.L_x_25:
        /* <DEDUP_REMOVED lines=64> */
[----:B--2---:R-:W2:Y:S04]  /*3130*/  LDL.LU.64 R24, [R1] ;  /* 0x0000000001187983 */ /* 0x004ea80000300a00 */
        /* <DEDUP_REMOVED lines=63> */
[----:B------:R-:W-:-:S02]  /*3530*/  ULEA UR11, UR9, UR45, 0xa ;  /* 0x0000002d090b7291 */ /* 0x000fc4000f8e503f */
[----:B------:R-:W-:Y:S01]  /*3540*/  ULEA UR12, UR9, UR8, 0xa ;  /* 0x00000008090c7291 */ /* 0x000fe2000f8e503f */
[----:B------:R-:W-:Y:S01]  /*3550*/  UMOV UR5, 0x80000020 ;  /* 0x8000002000057882 */ /* 0x000fe20000000000 */
[----:B------:R-:W-:-:S03]  /*3560*/  UMOV UR7, 0x80000020 ;  /* 0x8000002000077882 */ /* 0x000fc60000000000 */
[----:B------:R-:W-:Y:S02]  /*3570*/  UMOV UR4, UR11 ;  /* 0x0000000b00047c82 */ /* 0x000fe40008000000 */
[----:B------:R-:W-:Y:S01]  /*3580*/  UMOV UR6, UR12 ;  /* 0x0000000c00067c82 */ /* 0x000fe20008000000 */
[----:B--2---:R-:W-:-:S06]  /*3590*/  WARPGROUP.ARRIVE ;  /* 0x00000000000079c5 */ /* 0x004fcc0000000000 */
[----:B------:R-:W-:Y:S03]  /*35a0*/  IGMMA.64x256x32.S8.S8 R24, gdesc[UR4], R24, gsb0 ;  /* 0x06600000041879f1 */ /* 0x000fe60008041018 */
[----:B------:R-:W-:Y:S02]  /*35b0*/  WARPGROUP.DEPBAR.LE gsb0, 0x0 ;  /* 0x00008000000079c5 */ /* 0x000fe40000010000 */
[----:B------:R-:W-:Y:S01]  /*35c0*/  STL.64 [R1], R24 ;  /* 0x0000001801007387 */ /* 0x000fe20000100a00 */
[----:B01----:R-:W-:Y:S01]  /*35d0*/  IMAD.MOV.U32 R5, RZ, RZ, R150 ;  /* 0x000000ffff057224 */ /* 0x003fe200078e0096 */
        /* <DEDUP_REMOVED lines=54> */
[----:B------:R0:W-:Y:S01]  /*3940*/  STL [R1+0x70], R52 ;  /* 0x0000703401007387 */ /* 0x0001e20000100800 */
[----:B------:R-:W-:Y:S01]  /*3950*/  IMAD.MOV.U32 R201, RZ, RZ, R117 ;  /* 0x000000ffffc97224 */ /* 0x000fe200078e0075 */
[----:B------:R-:W-:Y:S01]  /*3960*/  MOV R162, R78 ;  /* 0x0000004e00a27202 */ /* 0x000fe20000000f00 */
[----:B------:R-:W-:Y:S01]  /*3970*/  IMAD.MOV.U32 R198, RZ, RZ, R114 ;  /* 0x000000ffffc67224 */ /* 0x000fe200078e0072 */
[----:B------:R-:W2:Y:S01]  /*3980*/  LDL.LU.64 R150, [R1+0x4b8] ;  /* 0x0004b80001967983 */ /* 0x000ea20000300a00 */
        /* <DEDUP_REMOVED lines=20> */
[----:B------:R-:W-:-:S02]  /*3ad0*/  IMAD.MOV.U32 R184, RZ, RZ, R100 ;  /* 0x000000ffffb87224 */ /* 0x000fc400078e0064 */
[----:B------:R-:W-:Y:S01]  /*3ae0*/  IMAD.MOV.U32 R185, RZ, RZ, R101 ;  /* 0x000000ffffb97224 */ /* 0x000fe200078e0065 */
[----:B------:R-:W2:Y:S01]  /*3af0*/  LDL.LU.64 R138, [R1+0x488] ;  /* 0x00048800018a7983 */ /* 0x000ea20000300a00 */
[----:B------:R-:W-:Y:S02]  /*3b00*/  IMAD.MOV.U32 R183, RZ, RZ, R99 ;  /* 0x000000ffffb77224 */ /* 0x000fe400078e0063 */
[----:B------:R-:W-:Y:S01]  /*3b10*/  IMAD.MOV.U32 R180, RZ, RZ, R96 ;  /* 0x000000ffffb47224 */ /* 0x000fe200078e0060 */
[----:B------:R-:W2:Y:S01]  /*3b20*/  LDL.LU.64 R136, [R1+0x480] ;  /* 0x0004800001887983 */ /* 0x000ea20000300a00 */
[----:B------:R-:W-:Y:S02]  /*3b30*/  IMAD.MOV.U32 R181, RZ, RZ, R97 ;  /* 0x000000ffffb57224 */ /* 0x000fe400078e0061 */
        /* <DEDUP_REMOVED lines=50> */
[----:B------:R-:W-:-:S03]  /*3e60*/  IMAD.MOV.U32 R233, RZ, RZ, R55 ;  /* 0x000000ffffe97224 */ /* 0x000fc600078e0037 */
        /* <DEDUP_REMOVED lines=24> */
[----:B0-----:R-:W2:Y:S04]  /*3ff0*/  LDL.LU.64 R52, [R1+0x330] ;  /* 0x0003300001347983 */ /* 0x001ea80000300a00 */
        /* <DEDUP_REMOVED lines=15> */
[----:B------:R-:W-:-:S02]  /*40f0*/  UMOV UR5, 0x80000020 ;  /* 0x8000002000057882 */ /* 0x000fc40000000000 */
[----:B-----5:R-:W-:Y:S01]  /*4100*/  STL [R1+0x2b8], R155 ;  /* 0x0002b89b01007387 */ /* 0x020fe20000100800 */
[----:B--2---:R-:W-:-:S06]  /*4110*/  WARPGROUP.ARRIVE ;  /* 0x00000000000079c5 */ /* 0x004fcc0000000000 */
[----:B------:R-:W-:Y:S03]  /*4120*/  IGMMA.64x256x32.S8.S8 R24, gdesc[UR4], R24, gsb0 ;  /* 0x06600000041879f1 */ /* 0x000fe60008041018 */
        /* <DEDUP_REMOVED lines=64> */
[----:B------:R-:W-:-:S02]  /*4530*/  IMAD.MOV.U32 R145, RZ, RZ, R227 ;  /* 0x000000ffff917224 */ /* 0x000fc400078e00e3 */
[----:B------:R-:W-:Y:S02]  /*4540*/  IMAD.MOV.U32 R146, RZ, RZ, R226 ;  /* 0x000000ffff927224 */ /* 0x000fe400078e00e2 */
[----:B------:R-:W-:Y:S02]  /*4550*/  IMAD.MOV.U32 R147, RZ, RZ, R225 ;  /* 0x000000ffff937224 */ /* 0x000fe400078e00e1 */
[----:B------:R-:W-:Y:S02]  /*4560*/  IMAD.MOV.U32 R149, RZ, RZ, R223 ;  /* 0x000000ffff957224 */ /* 0x000fe400078e00df */
[----:B------:R-:W-:Y:S02]  /*4570*/  IMAD.MOV.U32 R150, RZ, RZ, R222 ;  /* 0x000000ffff967224 */ /* 0x000fe400078e00de */
[----:B------:R-:W-:Y:S02]  /*4580*/  IMAD.MOV.U32 R151, RZ, RZ, R221 ;  /* 0x000000ffff977224 */ /* 0x000fe400078e00dd */
        /* <DEDUP_REMOVED lines=13> */
[----:B------:R-:W-:Y:S01]  /*4660*/  IMAD.MOV.U32 R235, RZ, RZ, R4 ;  /* 0x000000ffffeb7224 */ /* 0x000fe200078e0004 */
[----:B------:R-:W-:Y:S02]  /*4670*/  UIADD3 UR4, UR11, 0x2, URZ ;  /* 0x000000020b047890 */ /* 0x000fe4000fffe03f */
[----:B------:R-:W-:Y:S01]  /*4680*/  UIADD3 UR6, UR12, 0x2, URZ ;  /* 0x000000020c067890 */ /* 0x000fe2000fffe03f */
[----:B------:R-:W-:Y:S01]  /*4690*/  UMOV UR5, 0x80000020 ;  /* 0x8000002000057882 */ /* 0x000fe20000000000 */
[----:B------:R-:W-:Y:S01]  /*46a0*/  UMOV UR7, 0x80000020 ;  /* 0x8000002000077882 */ /* 0x000fe20000000000 */
        /* <DEDUP_REMOVED lines=96> */
[----:B------:R-:W-:Y:S01]  /*4cb0*/  BPT.TRAP 0x1 ;  /* 0x000000040000795c */ /* 0x000fe20000300000 */
.L_x_27:
[----:B------:R-:W-:Y:S01]  /*4cc0*/  ISETP.NE.AND P1, PT, R19, RZ, PT ;  /* 0x000000ff1300720c */ /* 0x000fe20003f25270 */
[----:B------:R-:W-:Y:S01]  /*4cd0*/  UISETP.GT.U32.AND UP0, UPT, UR40, 0x1, UPT ;  /* 0x000000012800788c */ /* 0x000fe2000bf04070 */
[----:B------:R-:W-:-:S11]  /*4ce0*/  MOV R4, UR10 ;  /* 0x0000000a00047c02 */ /* 0x000fd60008000f00 */
[----:B------:R-:W-:-:S04]  /*4cf0*/  @P1 IMAD R4, R4, 0x8, R0 ;  /* 0x0000000804041824 */ /* 0x000fc800078e0200 */
[----:B------:R-:W-:-:S05]  /*4d00*/  @P1 VIADD R4, R4, 0x38 ;  /* 0x0000003804041836 */ /* 0x000fca0000000000 */
[----:B-----5:R-:W-:-:S04]  /*4d10*/  @P1 PRMT R4, R155, 0x654, R4 ;  /* 0x000006549b041816 */ /* 0x020fc80000000004 */
[----:B------:R0:W-:Y:S01]  /*4d20*/  @P1 SYNCS.ARRIVE.TRANS64.RED.A1T0 RZ, [R4+URZ], RZ ;  /* 0x000000ff04ff19a7 */ /* 0x0001e2000810043f */
[----:B------:R-:W-:-:S13]  /*4d30*/  PLOP3.LUT P1, PT, PT, PT, UP0, 0x80, 0x0 ;  /* 0x000000000000781c */ /* 0x000fda0003f2f008 */
[----:B0-----:R-:W-:Y:S05]  /*4d40*/  @P1 BRA `(.L_x_28) ;  /* 0x0000000000041947 */ /* 0x001fea0003800000 */
[----:B------:R-:W-:Y:S01]  /*4d50*/  BPT.TRAP 0x1 ;  /* 0x000000040000795c */ /* 0x000fe20000300000 */
.L_x_28:
[----:B------:R-:W-:Y:S01]  /*4d60*/  UIADD3 UR9, UR9, 0x1, URZ ;  /* 0x0000000109097890 */ /* 0x000fe2000fffe03f */
[C---:B------:R-:W-:Y:S01]  /*4d70*/  ISETP.GT.AND P1, PT, R3.reuse, 0x1, PT ;  /* 0x000000010300780c */ /* 0x040fe20003f24270 */
[----:B------:R-:W-:Y:S01]  /*4d80*/  UIADD3 UR10, UR10, 0x1, URZ ;  /* 0x000000010a0a7890 */ /* 0x000fe2000fffe03f */
[----:B------:R-:W-:Y:S01]  /*4d90*/  VIADD R3, R3, 0xffffffff ;  /* 0xffffffff03037836 */ /* 0x000fe20000000000 */
[----:B------:R-:W-:Y:S02]  /*4da0*/  UISETP.NE.AND UP0, UPT, UR9, 0x7, UPT ;  /* 0x000000070900788c */ /* 0x000fe4000bf05270 */
[----:B------:R-:W-:Y:S02]  /*4db0*/  UISETP.NE.AND UP1, UPT, UR10, 0x7, UPT ;  /* 0x000000070a00788c */ /* 0x000fe4000bf25270 */
[----:B------:R-:W-:Y:S02]  /*4dc0*/  USEL UR4, URZ, 0x1, UP0 ;  /* 0x000000013f047887 */ /* 0x000fe40008000000 */
[----:B------:R-:W-:-:S02]  /*4dd0*/  USEL UR9, UR9, URZ, UP0 ;  /* 0x0000003f09097287 */ /* 0x000fc40008000000 */
[----:B------:R-:W-:Y:S02]  /*4de0*/  USEL UR10, UR10, URZ, UP1 ;  /* 0x0000003f0a0a7287 */ /* 0x000fe40008800000 */
[----:B------:R-:W-:Y:S01]  /*4df0*/  LOP3.LUT R2, R2, UR4, RZ, 0x3c, !PT ;  /* 0x0000000402027c12 */ /* 0x000fe2000f8e3cff */
[----:B------:R-:W-:Y:S09]  /*4e00*/  @P1 BRA `(.L_x_29) ;  /* 0xffffffdc008c1947 */ /* 0x000ff2000383ffff */
.L_x_22:
[----:B------:R-:W0:Y:S02]  /*4e10*/  LDC R2, c[0x0][0x28c] ;  /* 0x0000a300ff027b82 */ /* 0x000e240000000800 */
[----:B0-----:R-:W-:-:S13]  /*4e20*/  ISETP.GE.AND P1, PT, R2, 0x1, PT ;  /* 0x000000010200780c */ /* 0x001fda0003f26270 */
[----:B------:R-:W-:Y:S05]  /*4e30*/  @!P1 BRA `(.L_x_30) ;  /* 0x00000000005c9947 */ /* 0x000fea0003800000 */
[----:B------:R-:W-:Y:S05]  /*4e40*/  @!P0 BRA `(.L_x_31) ;  /* 0x0000000000048947 */ /* 0x000fea0003800000 */
[----:B------:R-:W-:Y:S01]  /*4e50*/  BPT.TRAP 0x1 ;  /* 0x000000040000795c */ /* 0x000fe20000300000 */
.L_x_31:
[----:B------:R-:W-:Y:S01]  /*4e60*/  ISETP.NE.AND P0, PT, R19, RZ, PT ;  /* 0x000000ff1300720c */ /* 0x000fe20003f05270 */
[----:B------:R-:W-:-:S12]  /*4e70*/  BSSY B0, `(.L_x_32) ;  /* 0x000000f000007945 */ /* 0x000fd80003800000 */
[----:B------:R-:W-:Y:S05]  /*4e80*/  @!P0 BRA `(.L_x_33) ;  /* 0x0000000000348947 */ /* 0x000fea0003800000 */
[----:B------:R-:W-:-:S04]  /*4e90*/  UISETP.LT.AND UP0, UPT, UR44, 0x1, UPT ;  /* 0x000000012c00788c */ /* 0x000fc8000bf01270 */
[----:B------:R-:W-:-:S04]  /*4ea0*/  USEL UR6, UR44, 0x1, UP0 ;  /* 0x000000012c067887 */ /* 0x000fc80008000000 */
[----:B------:R-:W-:-:S04]  /*4eb0*/  UIADD3 UR6, UR39, UR44, -UR6 ;  /* 0x0000002c27067290 */ /* 0x000fc8000fffe806 */
[----:B------:R-:W-:-:S04]  /*4ec0*/  UIMAD.WIDE.U32 UR4, UR6, 0x24924925, URZ ;  /* 0x24924925060478a5 */ /* 0x000fc8000f8e003f */
[----:B------:R-:W-:-:S04]  /*4ed0*/  UIADD3 UR4, UR6, -UR5, URZ ;  /* 0x8000000506047290 */ /* 0x000fc8000fffe03f */
[----:B------:R-:W-:-:S04]  /*4ee0*/  ULEA.HI UR4, UR4, UR5, URZ, 0x1f ;  /* 0x0000000504047291 */ /* 0x000fc8000f8ff83f */
[----:B------:R-:W-:-:S04]  /*4ef0*/  USHF.R.U32.HI UR4, URZ, 0x2, UR4 ;  /* 0x000000023f047899 */ /* 0x000fc80008011604 */
[----:B------:R-:W-:-:S06]  /*4f00*/  UIMAD UR4, UR4, -0x7, UR6 ;  /* 0xfffffff9040478a4 */ /* 0x000fcc000f8e0206 */
[----:B------:R-:W-:-:S05]  /*4f10*/  MOV R2, UR4 ;  /* 0x0000000400027c02 */ /* 0x000fca0008000f00 */
[----:B------:R-:W-:-:S04]  /*4f20*/  IMAD R0, R2, 0x8, R0 ;  /* 0x0000000802007824 */ /* 0x000fc800078e0200 */
[----:B------:R-:W-:-:S05]  /*4f30*/  VIADD R0, R0, 0x38 ;  /* 0x0000003800007836 */ /* 0x000fca0000000000 */
[----:B-----5:R-:W-:-:S04]  /*4f40*/  PRMT R0, R155, 0x654, R0 ;  /* 0x000006549b007816 */ /* 0x020fc80000000000 */
[----:B------:R0:W-:Y:S03]  /*4f50*/  SYNCS.ARRIVE.TRANS64.RED.A1T0 RZ, [R0+URZ], RZ ;  /* 0x000000ff00ff79a7 */ /* 0x0001e6000810043f */
.L_x_33:
[----:B------:R-:W-:Y:S05]  /*4f60*/  BSYNC B0 ;  /* 0x0000000000007941 */ /* 0x000fea0003800000 */
.L_x_32:
[----:B------:R-:W-:-:S06]  /*4f70*/  UISETP.GT.U32.AND UP0, UPT, UR40, 0x1, UPT ;  /* 0x000000012800788c */ /* 0x000fcc000bf04070 */
[----:B------:R-:W-:-:S13]  /*4f80*/  PLOP3.LUT P0, PT, PT, PT, UP0, 0x80, 0x0 ;  /* 0x000000000000781c */ /* 0x000fda0003f0f008 */
[----:B------:R-:W-:Y:S05]  /*4f90*/  @P0 BRA `(.L_x_30) ;  /* 0x0000000000040947 */ /* 0x000fea0003800000 */
[----:B------:R-:W-:Y:S01]  /*4fa0*/  BPT.TRAP 0x1 ;  /* 0x000000040000795c */ /* 0x000fe20000300000 */
.L_x_30:
[----:B------:R-:W1:Y:S01]  /*4fb0*/  S2R R6, SR_TID.X ;  /* 0x0000000000067919 */ /* 0x000e620000002100 */
[----:B------:R-:W-:Y:S01]  /*4fc0*/  IMAD.MOV.U32 R13, RZ, RZ, 0x6540 ;  /* 0x00006540ff0d7424 */ /* 0x000fe200078e00ff */
[----:B------:R-:W-:Y:S02]  /*4fd0*/  UIMAD.WIDE UR8, UR41, 0x100, URZ ;  /* 0x00000100290878a5 */ /* 0x000fe4000f8e023f */
[----:B------:R-:W-:Y:S01]  /*4fe0*/  USHF.R.S32.HI UR10, URZ, 0x1f, UR43 ;  /* 0x0000001f3f0a7899 */ /* 0x000fe2000801142b */
[----:B------:R-:W-:Y:S01]  /*4ff0*/  ULDC.64 UR6, c[0x0][0x5d0] ;  /* 0x0001740000067ab9 */ /* 0x000fe20000000a00 */
[----:B------:R-:W-:Y:S02]  /*5000*/  USHF.L.U32 UR41, UR41, 0x8, URZ ;  /* 0x0000000829297899 */ /* 0x000fe4000800063f */
[----:B------:R-:W-:Y:S02]  /*5010*/  UIMAD UR4, UR10, UR6, URZ ;  /* 0x000000060a0472a4 */ /* 0x000fe4000f8e023f */
[----:B------:R-:W-:-:S02]  /*5020*/  UIADD3 UR39, UR44, UR39, URZ ;  /* 0x000000272c277290 */ /* 0x000fc4000fffe03f */
[----:B------:R-:W-:Y:S02]  /*5030*/  UIMAD UR4, UR43, UR7, UR4 ;  /* 0x000000072b0472a4 */ /* 0x000fe4000f8e0204 */
[----:B------:R-:W-:Y:S01]  /*5040*/  UISETP.GT.U32.AND UP0, UPT, UR39, 0x6, UPT ;  /* 0x000000062700788c */ /* 0x000fe2000bf04070 */
[----:B------:R-:W-:Y:S01]  /*5050*/  ULDC UR7, c[0x0][0x284] ;  /* 0x0000a10000077ab9 */ /* 0x000fe20000000800 */
[----:B------:R-:W-:Y:S01]  /*5060*/  UISETP.GE.U32.AND UP1, UPT, UR44, 0x7, UPT ;  /* 0x000000072c00788c */ /* 0x000fe2000bf26070 */
[----:B------:R-:W-:Y:S01]  /*5070*/  MOV R154, UR7 ;  /* 0x00000007009a7c02 */ /* 0x000fe20008000f00 */
[----:B------:R-:W-:Y:S01]  /*5080*/  UISETP.LT.U32.AND UP0, UPT, UR44, 0x7, UP0 ;  /* 0x000000072c00788c */ /* 0x000fe20008701070 */
[--C-:B-1----:R-:W-:Y:S02]  /*5090*/  SHF.R.U32.HI R2, RZ, 0x7, R6.reuse ;  /* 0x00000007ff027819 */ /* 0x102fe40000011606 */
[----:B------:R-:W-:Y:S02]  /*50a0*/  SHF.R.U32.HI R3, RZ, 0x2, R6 ;  /* 0x00000002ff037819 */ /* 0x000fe40000011606 */
[----:B------:R-:W-:-:S02]  /*50b0*/  LOP3.LUT R2, R2, 0x1, RZ, 0xc0, !PT ;  /* 0x0000000102027812 */ /* 0x000fc400078ec0ff */
[C---:B------:R-:W-:Y:S02]  /*50c0*/  SHF.L.U32 R12, R6.reuse, 0x1, RZ ;  /* 0x00000001060c7819 */ /* 0x040fe400000006ff */
[----:B------:R-:W-:Y:S01]  /*50d0*/  LOP3.LUT R4, R6, 0x60, RZ, 0xc0, !PT ;  /* 0x0000006006047812 */ /* 0x000fe200078ec0ff */
[----:B------:R-:W-:Y:S01]  /*50e0*/  IMAD.SHL.U32 R160, R2, 0x40, RZ ;  /* 0x0000004002a07824 */ /* 0x000fe200078e00ff */
[----:B------:R-:W-:Y:S02]  /*50f0*/  LOP3.LUT R3, R3, 0x7, RZ, 0xc0, !PT ;  /* 0x0000000703037812 */ /* 0x000fe400078ec0ff */
[----:B------:R-:W-:Y:S02]  /*5100*/  LOP3.LUT R12, R12, 0x6, RZ, 0xc0, !PT ;  /* 0x000000060c0c7812 */ /* 0x000fe400078ec0ff */
[----:B------:R-:W-:Y:S02]  /*5110*/  SHF.R.U32.HI R4, RZ, 0x1, R4 ;  /* 0x00000001ff047819 */ /* 0x000fe40000011604 */
[----:B------:R-:W-:-:S02]  /*5120*/  LOP3.LUT R160, R160, 0x40, R3, 0xe2, !PT ;  /* 0x00000040a0a07812 */ /* 0x000fc400078ee203 */
[----:B------:R-:W-:Y:S01]  /*5130*/  PRMT R12, R12, R13, UR42 ;  /* 0x0000002a0c0c7e16 */ /* 0x000fe2000800000d */
[----:B------:R-:W-:Y:S01]  /*5140*/  USHF.L.U32 UR42, UR42, 0x8, URZ ;  /* 0x000000082a2a7899 */ /* 0x000fe2000800063f */
[----:B0-----:R-:W-:Y:S01]  /*5150*/  IADD3 R0, RZ, -R4, -R3 ;  /* 0x80000004ff007210 */ /* 0x001fe20007ffe803 */
[----:B------:R-:W-:Y:S01]  /*5160*/  IMAD.MOV.U32 R3, RZ, RZ, -0x2 ;  /* 0xfffffffeff037424 */ /* 0x000fe200078e00ff */
[----:B------:R-:W-:Y:S01]  /*5170*/  LOP3.LUT R160, R160, UR8, R4, 0xfe, !PT ;  /* 0x00000008a0a07c12 */ /* 0x000fe2000f8efe04 */
[----:B------:R-:W-:Y:S01]  /*5180*/  IMAD.U32 R4, RZ, RZ, UR6 ;  /* 0x00000006ff047e24 */ /* 0x000fe2000f8e00ff */
[----:B------:R-:W-:Y:S01]  /*5190*/  SHF.R.S32.HI R13, RZ, 0x1f, R12 ;  /* 0x0000001fff0d7819 */ /* 0x000fe2000001140c */
[----:B------:R-:W-:Y:S01]  /*51a0*/  ULDC UR6, c[0x0][0x288] ;  /* 0x0000a20000067ab9 */ /* 0x000fe20000000800 */
[----:B------:R-:W-:Y:S01]  /*51b0*/  IMAD R0, R2, -0x40, R0 ;  /* 0xffffffc002007824 */ /* 0x000fe200078e0200 */
[----:B------:R-:W-:Y:S01]  /*51c0*/  UISETP.GE.AND UP2, UPT, UR42, UR6, UPT ;  /* 0x000000062a00728c */ /* 0x000fe2000bf46270 */
[----:B------:R-:W-:-:S03]  /*51d0*/  IMAD.WIDE.U32 R4, R4, UR43, R12 ;  /* 0x0000002b04047c25 */ /* 0x000fc6000f8e000c */
[----:B------:R-:W-:Y:S02]  /*51e0*/  UISETP.GE.OR UP2, UPT, UR41, UR7, UP2 ;  /* 0x000000072900728c */ /* 0x000fe40009746670 */
[----:B------:R-:W-:Y:S01]  /*51f0*/  IADD3 R154, R154, -UR41, R0 ;  /* 0x800000299a9a7c10 */ /* 0x000fe2000fffe000 */
[----:B------:R-:W-:Y:S01]  /*5200*/  VIADD R5, R5, UR4 ;  /* 0x0000000405057c36 */ /* 0x000fe20008000000 */
[----:B------:R-:W-:Y:S01]  /*5210*/  UIMAD.WIDE.U32 UR4, UR39, 0x24924925, URZ ;  /* 0x24924925270478a5 */ /* 0x000fe2000f8e003f */
[----:B------:R-:W-:Y:S01]  /*5220*/  LOP3.LUT R0, R6, 0x3, RZ, 0xc0, !PT ;  /* 0x0000000306007812 */ /* 0x000fe200078ec0ff */
[----:B------:R-:W-:Y:S01]  /*5230*/  UMOV UR41, 0xffffffff ;  /* 0xffffffff00297882 */ /* 0x000fe20000000000 */
[----:B------:R-:W-:Y:S01]  /*5240*/  PLOP3.LUT P0, PT, PT, PT, UP2, 0x80, 0x0 ;  /* 0x000000000000781c */ /* 0x000fe20003f0f028 */
[----:B------:R-:W-:Y:S02]  /*5250*/  UIADD3 UR4, UR39, -UR5, URZ ;  /* 0x8000000527047290 */ /* 0x000fe4000fffe03f */
[----:B------:R-:W-:Y:S01]  /*5260*/  IMAD R0, R0, R3, UR6 ;  /* 0x0000000600007e24 */ /* 0x000fe2000f8e0203 */
[----:B------:R-:W-:-:S02]  /*5270*/  USEL UR6, URZ, 0x1, !UP0 ;  /* 0x000000013f067887 */ /* 0x000fc4000c000000 */
[----:B------:R-:W-:Y:S01]  /*5280*/  ULEA.HI UR4, UR4, UR5, URZ, 0x1f ;  /* 0x0000000504047291 */ /* 0x000fe2000f8ff83f */
[----:B------:R-:W-:Y:S01]  /*5290*/  VIADD R0, R0, -UR42 ;  /* 0x8000002a00007c36 */ /* 0x000fe20008000000 */
[----:B------:R-:W-:Y:S02]  /*52a0*/  ULOP3.LUT UR38, UR38, UR6, URZ, 0x3c, !UPT ;  /* 0x0000000626267292 */ /* 0x000fe4000f8e3c3f */
[----:B------:R-:W-:-:S04]  /*52b0*/  USHF.R.U32.HI UR4, URZ, 0x2, UR4 ;  /* 0x000000023f047899 */ /* 0x000fc80008011604 */
[----:B------:R-:W-:Y:S02]  /*52c0*/  @UP1 ULOP3.LUT UR38, UR38, 0x1, UR4, 0x78, !UPT ;  /* 0x0000000126261892 */ /* 0x000fe4000f8e7804 */
[----:B------:R-:W-:Y:S01]  /*52d0*/  UIMAD UR39, UR4, -0x7, UR39 ;  /* 0xfffffff9042778a4 */ /* 0x000fe2000f8e0227 */
[----:B------:R-:W-:Y:S11]  /*52e0*/  @P0 BRA `(.L_x_34) ;  /* 0x000000d000f80947 */ /* 0x000ff60003800000 */
[----:B------:R-:W0:Y:S01]  /*52f0*/  LDC.64 R2, c[0x0][0x5c8] ;  /* 0x00017200ff027b82 */ /* 0x000e220000000a00 */
[----:B------:R-:W-:Y:S01]  /*5300*/  ULDC.64 UR4, c[0x0][0x5c0] ;  /* 0x0001700000047ab9 */ /* 0x000fe20000000a00 */
[----:B------:R-:W-:Y:S01]  /*5310*/  BSSY B0, `(.L_x_34) ;  /* 0x0000d3b000007945 */ /* 0x000fe20003800000 */
[C---:B0-----:R-:W-:Y:S01]  /*5320*/  IMAD R6, R2.reuse, UR9, RZ ;  /* 0x0000000902067c24 */ /* 0x041fe2000f8e02ff */
[----:B------:R-:W-:Y:S01]  /*5330*/  SHF.L.U32 R8, R2, 0x3, RZ ;  /* 0x0000000302087819 */ /* 0x000fe200000006ff */
[----:B------:R-:W-:Y:S01]  /*5340*/  IMAD.WIDE.U32 R4, R160, R2, R4 ;  /* 0x00000002a0047225 */ /* 0x000fe200078e0004 */
[----:B------:R-:W-:-:S03]  /*5350*/  SHF.L.U64.HI R9, R2, 0x3, R3 ;  /* 0x0000000302097819 */ /* 0x000fc60000010203 */
[----:B------:R-:W-:Y:S01]  /*5360*/  IMAD R6, R160, R3, R6 ;  /* 0x00000003a0067224 */ /* 0x000fe200078e0206 */
[----:B------:R-:W-:-:S03]  /*5370*/  IADD3 R4, P0, R4, UR4, RZ ;  /* 0x0000000404047c10 */ /* 0x000fc6000ff1e0ff */
[----:B------:R-:W-:Y:S01]  /*5380*/  IMAD.IADD R6, R5, 0x1, R6 ;  /* 0x0000000105067824 */ /* 0x000fe200078e0206 */
[----:B------:R-:W-:-:S04]  /*5390*/  IADD3 R10, P1, R8, R4, RZ ;  /* 0x00000004080a7210 */ /* 0x000fc80007f3e0ff */
[----:B------:R-:W-:Y:S02]  /*53a0*/  IADD3.X R5, R6, UR5, RZ, P0, !PT ;  /* 0x0000000506057c10 */ /* 0x000fe400087fe4ff */
[----:B------:R-:W-:-:S03]  /*53b0*/  LEA R6, P0, R2, R4, 0x7 ;  /* 0x0000000402067211 */ /* 0x000fc600078038ff */
[----:B------:R-:W-:Y:S01]  /*53c0*/  IMAD.X R11, R9, 0x1, R5, P1 ;  /* 0x00000001090b7824 */ /* 0x000fe200008e0605 */
[----:B------:R-:W-:Y:S02]  /*53d0*/  LEA.HI.X R7, R2, R5, R3, 0x7, P0 ;  /* 0x0000000502077211 */ /* 0x000fe400000f3c03 */
[----:B-----5:R-:W-:Y:S02]  /*53e0*/  ISETP.NE.AND P0, PT, R18, RZ, PT ;  /* 0x000000ff1200720c */ /* 0x020fe40003f05270 */
[----:B------:R-:W-:-:S05]  /*53f0*/  IADD3 R8, P2, R8, R6, RZ ;  /* 0x0000000608087210 */ /* 0x000fca0007f5e0ff */
[----:B------:R-:W-:-:S06]  /*5400*/  IMAD.X R9, R9, 0x1, R7, P2 ;  /* 0x0000000109097824 */ /* 0x000fcc00010e0607 */
[----:B------:R-:W-:Y:S05]  /*5410*/  @!P0 BRA `(.L_x_35) ;  /* 0x0000009800988947 */ /* 0x000fea0003800000 */
[----:B------:R-:W0:Y:S01]  /*5420*/  LDC.64 R20, c[0x0][0x5b0] ;  /* 0x00016c00ff147b82 */ /* 0x000e220000000a00 */
[----:B------:R-:W-:Y:S01]  /*5430*/  ULDC.64 UR6, c[0x0][0x5b8] ;  /* 0x00016e0000067ab9 */ /* 0x000fe20000000a00 */
[----:B------:R-:W-:Y:S01]  /*5440*/  ISETP.GE.AND P1, PT, R154, 0x1, PT ;  /* 0x000000019a00780c */ /* 0x000fe20003f26270 */
[----:B------:R-:W-:Y:S02]  /*5450*/  UIMAD UR4, UR10, UR6, URZ ;  /* 0x000000060a0472a4 */ /* 0x000fe4000f8e023f */
[----:B------:R-:W-:Y:S01]  /*5460*/  IMAD.U32 R156, RZ, RZ, UR6 ;  /* 0x00000006ff9c7e24 */ /* 0x000fe2000f8e00ff */
[----:B------:R-:W-:Y:S01]  /*5470*/  BSSY B1, `(.L_x_36) ;  /* 0x000000e000017945 */ /* 0x000fe20003800000 */
[----:B------:R-:W-:Y:S01]  /*5480*/  ISETP.LT.OR P2, PT, R0, 0x1, !P1 ;  /* 0x000000010000780c */ /* 0x000fe20004f41670 */
[----:B------:R-:W-:Y:S01]  /*5490*/  UIMAD UR4, UR43, UR7, UR4 ;  /* 0x000000072b0472a4 */ /* 0x000fe2000f8e0204 */
[----:B------:R-:W1:Y:S01]  /*54a0*/  LDC.64 R22, c[0x0][0x5a8] ;  /* 0x00016a00ff167b82 */ /* 0x000e620000000a00 */
[----:B------:R-:W-:-:S04]  /*54b0*/  IMAD.WIDE.U32 R156, R156, UR43, R12 ;  /* 0x0000002b9c9c7c25 */ /* 0x000fc8000f8e000c */
[----:B------:R-:W-:Y:S01]  /*54c0*/  IMAD.MOV.U32 R152, RZ, RZ, R156 ;  /* 0x000000ffff987224 */ /* 0x000fe200078e009c */
[----:B------:R-:W-:Y:S01]  /*54d0*/  IADD3 R153, R157, UR4, RZ ;  /* 0x000000049d997c10 */ /* 0x000fe2000fffe0ff */
[----:B0-----:R-:W-:Y:S02]  /*54e0*/  IMAD R161, R20, UR9, RZ ;  /* 0x0000000914a17c24 */ /* 0x001fe4000f8e02ff */
[----:B------:R-:W-:-:S04]  /*54f0*/  IMAD.WIDE.U32 R2, R160, R20, R152 ;  /* 0x00000014a0027225 */ /* 0x000fc800078e0098 */
[----:B------:R-:W-:Y:S01]  /*5500*/  IMAD R161, R160, R21, R161 ;  /* 0x00000015a0a17224 */ /* 0x000fe200078e02a1 */
[----:B-1----:R-:W-:-:S04]  /*5510*/  IADD3 R14, P0, R2, R22, RZ ;  /* 0x00000016020e7210 */ /* 0x002fc80007f1e0ff */
[----:B------:R-:W-:Y:S01]  /*5520*/  IADD3.X R15, R23, R3, R161, P0, !PT ;  /* 0x00000003170f7210 */ /* 0x000fe200007fe4a1 */
[----:B------:R-:W-:Y:S08]  /*5530*/  @P2 BRA `(.L_x_37) ;  /* 0x0000000000042947 */ /* 0x000ff00003800000 */
[----:B------:R0:W5:Y:S02]  /*5540*/  LDG.E.U8 R16, desc[UR36][R14.64] ;  /* 0x000000240e107981 */ /* 0x000164000c1e1100 */
.L_x_37:
[----:B------:R-:W-:Y:S05]  /*5550*/  BSYNC B1 ;  /* 0x0000000000017941 */ /* 0x000fea0003800000 */
.L_x_36:
[----:B------:R-:W2:Y:S01]  /*5560*/  LDL.LU R3, [R1] ;  /* 0x0000000001037983 */ /* 0x000ea20000300800 */
[----:B-----5:R-:W-:Y:S01]  /*5570*/  LOP3.LUT R2, R16, 0xffff, RZ, 0xc0, !PT ;  /* 0x0000ffff10027812 */ /* 0x020fe200078ec0ff */
[----:B------:R-:W-:Y:S01]  /*5580*/  BSSY B1, `(.L_x_38) ;  /* 0x000000a000017945 */ /* 0x000fe20003800000 */
[----:B------:R-:W-:Y:S02]  /*5590*/  ISETP.LT.OR P0, PT, R0, 0x2, !P1 ;  /* 0x000000020000780c */ /* 0x000fe40004f01670 */
[----:B------:R-:W-:-:S05]  /*55a0*/  PRMT R2, R2, 0x8880, RZ ;  /* 0x0000888002027816 */ /* 0x000fca00000000ff */
[----:B------:R-:W-:-:S04]  /*55b0*/  IMAD R2, R2, R18, RZ ;  /* 0x0000001202027224 */ /* 0x000fc800078e02ff */
[----:B--2---:R-:W-:-:S05]  /*55c0*/  @!P2 IMAD R3, R3, R17, R2 ;  /* 0x000000110303a224 */ /* 0x004fca00078e0202 */
[----:B------:R1:W-:Y:S01]  /*55d0*/  @!P2 STG.E.U8 desc[UR36][R4.64], R3 ;  /* 0x000000030400a986 */ /* 0x0003e2000c101124 */
[----:B------:R-:W-:Y:S05]  /*55e0*/  @P0 BRA `(.L_x_39) ;  /* 0x00000000000c0947 */ /* 0x000fea0003800000 */
[----:B------:R-:W2:Y:S02]  /*55f0*/  LDG.E.U8 R16, desc[UR36][R14.64+0x1] ;  /* 0x000001240e107981 */ /* 0x000ea4000c1e1100 */
[----:B--2---:R-:W-:-:S05]  /*5600*/  PRMT R2, R16, 0x8880, RZ ;  /* 0x0000888010027816 */ /* 0x004fca00000000ff */
[----:B------:R-:W-:-:S07]  /*5610*/  IMAD R2, R2, R18, RZ ;  /* 0x0000001202027224 */ /* 0x000fce00078e02ff */
.L_x_39:
[----:B------:R-:W-:Y:S05]  /*5620*/  BSYNC B1 ;  /* 0x0000000000017941 */ /* 0x000fea0003800000 */
.L_x_38:
[----:B-1----:R-:W2:Y:S01]  /*5630*/  LDL.LU R3, [R1+0x4] ;  /* 0x0000040001037983 */ /* 0x002ea20000300800 */
[C---:B------:R-:W-:Y:S01]  /*5640*/  SHF.L.U64.HI R159, R20.reuse, 0x3, R21 ;  /* 0x00000003149f7819 */ /* 0x040fe20000010215 */
[----:B------:R-:W-:Y:S01]  /*5650*/  IMAD.SHL.U32 R158, R20, 0x8, RZ ;  /* 0x00000008149e7824 */ /* 0x000fe200078e00ff */
[----:B------:R-:W-:Y:S03]  /*5660*/  BSSY B1, `(.L_x_40) ;  /* 0x000000d000017945 */ /* 0x000fe60003800000 */
[----:B------:R-:W-:-:S04]  /*5670*/  IMAD.WIDE.U32 R12, R160, R20, R158 ;  /* 0x00000014a00c7225 */ /* 0x000fc800078e009e */
[----:B------:R-:W-:Y:S01]  /*5680*/  IMAD.IADD R161, R161, 0x1, R13 ;  /* 0x00000001a1a17824 */ /* 0x000fe200078e020d */
[----:B------:R-:W-:-:S04]  /*5690*/  IADD3 R12, P2, P3, R156, R22, R12 ;  /* 0x000000169c0c7210 */ /* 0x000fc80007b5e00c */
[----:B------:R-:W-:Y:S01]  /*56a0*/  IADD3.X R13, R153, R23, R161, P2, P3 ;  /* 0x00000017990d7210 */ /* 0x000fe200017e64a1 */
[----:B--2---:R-:W-:-:S05]  /*56b0*/  @!P0 IMAD R3, R3, R17, R2 ;  /* 0x0000001103038224 */ /* 0x004fca00078e0202 */
[----:B------:R1:W-:Y:S01]  /*56c0*/  @!P0 STG.E.U8 desc[UR36][R4.64+0x1], R3 ;  /* 0x0000010304008986 */ /* 0x0003e2000c101124 */
[----:B------:R-:W-:-:S04]  /*56d0*/  ISETP.GE.AND P0, PT, R154, 0x9, PT ;  /* 0x000000099a00780c */ /* 0x000fc80003f06270 */
[----:B------:R-:W-:-:S13]  /*56e0*/  ISETP.LT.OR P4, PT, R0, 0x1, !P0 ;  /* 0x000000010000780c */ /* 0x000fda0004781670 */
[----:B-1----:R-:W-:Y:S05]  /*56f0*/  @P4 BRA `(.L_x_41) ;  /* 0x00000000000c4947 */ /* 0x002fea0003800000 */
[----:B------:R-:W2:Y:S02]  /*5700*/  LDG.E.U8 R16, desc[UR36][R12.64] ;  /* 0x000000240c107981 */ /* 0x000ea4000c1e1100 */
[----:B--2---:R-:W-:-:S05]  /*5710*/  PRMT R2, R16, 0x8880, RZ ;  /* 0x0000888010027816 */ /* 0x004fca00000000ff */
[----:B------:R-:W-:-:S07]  /*5720*/  IMAD R2, R2, R18, RZ ;  /* 0x0000001202027224 */ /* 0x000fce00078e02ff */
.L_x_41:
[----:B------:R-:W-:Y:S05]  /*5730*/  BSYNC B1 ;  /* 0x0000000000017941 */ /* 0x000fea0003800000 */
.L_x_40:
[----:B------:R-:W2:Y:S01]  /*5740*/  LDL.LU R3, [R1+0x8] ;  /* 0x0000080001037983 */ /* 0x000ea20000300800 */
[----:B------:R-:W-:Y:S01]  /*5750*/  ISETP.LT.OR P2, PT, R0, 0x2, !P0 ;  /* 0x000000020000780c */ /* 0x000fe20004741670 */
[----:B------:R-:W-:Y:S01]  /*5760*/  BSSY B1, `(.L_x_42) ;  /* 0x0000007000017945 */ /* 0x000fe20003800000 */
[----:B--2---:R-:W-:-:S05]  /*5770*/  @!P4 IMAD R3, R3, R17, R2 ;  /* 0x000000110303c224 */ /* 0x004fca00078e0202 */
[----:B------:R1:W-:Y:S06]  /*5780*/  @!P4 STG.E.U8 desc[UR36][R10.64], R3 ;  /* 0x000000030a00c986 */ /* 0x0003ec000c101124 */
[----:B------:R-:W-:Y:S05]  /*5790*/  @P2 BRA `(.L_x_43) ;  /* 0x00000000000c2947 */ /* 0x000fea0003800000 */
[----:B------:R-:W2:Y:S02]  /*57a0*/  LDG.E.U8 R16, desc[UR36][R12.64+0x1] ;  /* 0x000001240c107981 */ /* 0x000ea4000c1e1100 */
[----:B--2---:R-:W-:-:S05]  /*57b0*/  PRMT R2, R16, 0x8880, RZ ;  /* 0x0000888010027816 */ /* 0x004fca00000000ff */
[----:B------:R-:W-:-:S07]  /*57c0*/  IMAD R2, R2, R18, RZ ;  /* 0x0000001202027224 */ /* 0x000fce00078e02ff */
.L_x_43:
[----:B------:R-:W-:Y:S05]  /*57d0*/  BSYNC B1 ;  /* 0x0000000000017941 */ /* 0x000fea0003800000 */
.L_x_42:
[----:B-1----:R-:W2:Y:S01]  /*57e0*/  LDL.LU R3, [R1+0xc] ;  /* 0x00000c0001037983 */ /* 0x002ea20000300800 */
[----:B------:R-:W-:Y:S01]  /*57f0*/  BSSY B1, `(.L_x_44) ;  /* 0x0000009000017945 */ /* 0x000fe20003800000 */
[----:B------:R-:W-:Y:S01]  /*5800*/  ISETP.LT.OR P3, PT, R0, 0xa, !P1 ;  /* 0x0000000a0000780c */ /* 0x000fe20004f61670 */
[----:B--2---:R-:W-:-:S05]  /*5810*/  @!P2 IMAD R3, R3, R17, R2 ;  /* 0x000000110303a224 */ /* 0x004fca00078e0202 */
[----:B------:R1:W-:Y:S01]  /*5820*/  @!P2 STG.E.U8 desc[UR36][R10.64+0x1], R3 ;  /* 0x000001030a00a986 */ /* 0x0003e2000c101124 */
[----:B------:R-:W-:-:S13]  /*5830*/  ISETP.LT.OR P2, PT, R0, 0x9, !P1 ;  /* 0x000000090000780c */ /* 0x000fda0004f41670 */
[----:B-1----:R-:W-:Y:S05]  /*5840*/  @P2 BRA `(.L_x_45) ;  /* 0x00000000000c2947 */ /* 0x002fea0003800000 */
[----:B------:R-:W2:Y:S02]  /*5850*/  LDG.E.U8 R16, desc[UR36][R14.64+0x8] ;  /* 0x000008240e107981 */ /* 0x000ea4000c1e1100 */
[----:B--2---:R-:W-:-:S05]  /*5860*/  PRMT R2, R16, 0x8880, RZ ;  /* 0x0000888010027816 */ /* 0x004fca00000000ff */
[----:B------:R-:W-:-:S07]  /*5870*/  IMAD R2, R2, R18, RZ ;  /* 0x0000001202027224 */ /* 0x000fce00078e02ff */
.L_x_45:
[----:B------:R-:W-:Y:S05]  /*5880*/  BSYNC B1 ;  /* 0x0000000000017941 */ /* 0x000fea0003800000 */
.L_x_44:
[----:B------:R-:W2:Y:S01]  /*5890*/  LDL.LU R3, [R1+0x10] ;  /* 0x0000100001037983 */ /* 0x000ea20000300800 */
[----:B------:R-:W-:Y:S01]  /*58a0*/  BSSY B1, `(.L_x_46) ;  /* 0x0000007000017945 */ /* 0x000fe20003800000 */
[----:B--2---:R-:W-:-:S05]  /*58b0*/  @!P2 IMAD R3, R3, R17, R2 ;  /* 0x000000110303a224 */ /* 0x004fca00078e0202 */
[----:B------:R1:W-:Y:S01]  /*58c0*/  @!P2 STG.E.U8 desc[UR36][R4.64+0x8], R3 ;  /* 0x000008030400a986 */ /* 0x0003e2000c101124 */
[----:B------:R-:W-:Y:S05]  /*58d0*/  @P3 BRA `(.L_x_47) ;  /* 0x00000000000c3947 */ /* 0x000fea0003800000 */
[----:B------:R-:W2:Y:S02]  /*58e0*/  LDG.E.U8 R16, desc[UR36][R14.64+0x9] ;  /* 0x000009240e107981 */ /* 0x000ea4000c1e1100 */
[----:B--2---:R-:W-:-:S05]  /*58f0*/  PRMT R2, R16, 0x8880, RZ ;  /* 0x0000888010027816 */ /* 0x004fca00000000ff */
[----:B------:R-:W-:-:S07]  /*5900*/  IMAD R2, R2, R18, RZ ;  /* 0x0000001202027224 */ /* 0x000fce00078e02ff */
.L_x_47:
[----:B------:R-:W-:Y:S05]  /*5910*/  BSYNC B1 ;  /* 0x0000000000017941 */ /* 0x000fea0003800000 */
.L_x_46:
[----:B-1----:R-:W2:Y:S01]  /*5920*/  LDL.LU R3, [R1+0x14] ;  /* 0x0000140001037983 */ /* 0x002ea20000300800 */
[C---:B------:R-:W-:Y:S01]  /*5930*/  ISETP.LT.OR P2, PT, R0.reuse, 0x9, !P0 ;  /* 0x000000090000780c */ /* 0x040fe20004741670 */
[----:B------:R-:W-:Y:S01]  /*5940*/  BSSY B1, `(.L_x_48) ;  /* 0x000000b000017945 */ /* 0x000fe20003800000 */
[C---:B------:R-:W-:Y:S02]  /*5950*/  ISETP.LT.OR P4, PT, R0.reuse, 0x11, !P1 ;  /* 0x000000110000780c */ /* 0x040fe40004f81670 */
[C---:B------:R-:W-:Y:S02]  /*5960*/  ISETP.LT.OR P5, PT, R0.reuse, 0x12, !P1 ;  /* 0x000000120000780c */ /* 0x040fe40004fa1670 */
[----:B------:R-:W-:Y:S01]  /*5970*/  ISETP.LT.OR P6, PT, R0, 0x11, !P0 ;  /* 0x000000110000780c */ /* 0x000fe200047c1670 */
[----:B--2---:R-:W-:-:S05]  /*5980*/  @!P3 IMAD R3, R3, R17, R2 ;  /* 0x000000110303b224 */ /* 0x004fca00078e0202 */
[----:B------:R1:W-:Y:S01]  /*5990*/  @!P3 STG.E.U8 desc[UR36][R4.64+0x9], R3 ;  /* 0x000009030400b986 */ /* 0x0003e2000c101124 */
[----:B------:R-:W-:Y:S01]  /*59a0*/  ISETP.LT.OR P3, PT, R0, 0xa, !P0 ;  /* 0x0000000a0000780c */ /* 0x000fe20004761670 */
[----:B------:R-:W-:-:S12]  /*59b0*/  @P2 BRA `(.L_x_49) ;  /* 0x00000000000c2947 */ /* 0x000fd80003800000 */
[----:B------:R-:W2:Y:S02]  /*59c0*/  LDG.E.U8 R16, desc[UR36][R12.64+0x8] ;  /* 0x000008240c107981 */ /* 0x000ea4000c1e1100 */
[----:B--2---:R-:W-:-:S05]  /*59d0*/  PRMT R2, R16, 0x8880, RZ ;  /* 0x0000888010027816 */ /* 0x004fca00000000ff */
[----:B------:R-:W-:-:S07]  /*59e0*/  IMAD R2, R2, R18, RZ ;  /* 0x0000001202027224 */ /* 0x000fce00078e02ff */
.L_x_49:
[----:B------:R-:W-:Y:S05]  /*59f0*/  BSYNC B1 ;  /* 0x0000000000017941 */ /* 0x000fea0003800000 */
.L_x_48:
[----:B-1----:R-:W2:Y:S01]  /*5a00*/  LDL.LU R3, [R1+0x18] ;  /* 0x0000180001037983 */ /* 0x002ea20000300800 */
[----:B------:R-:W-:Y:S01]  /*5a10*/  BSSY B1, `(.L_x_50) ;  /* 0x0000007000017945 */ /* 0x000fe20003800000 */
[----:B--2---:R-:W-:-:S05]  /*5a20*/  @!P2 IMAD R3, R3, R17, R2 ;  /* 0x000000110303a224 */ /* 0x004fca00078e0202 */
[----:B------:R1:W-:Y:S01]  /*5a30*/  @!P2 STG.E.U8 desc[UR36][R10.64+0x8], R3 ;  /* 0x000008030a00a986 */ /* 0x0003e2000c101124 */
[----:B------:R-:W-:Y:S05]  /*5a40*/  @P3 BRA `(.L_x_51) ;  /* 0x00000000000c3947 */ /* 0x000fea0003800000 */
[----:B------:R-:W2:Y:S02]  /*5a50*/  LDG.E.U8 R16, desc[UR36][R12.64+0x9] ;  /* 0x000009240c107981 */ /* 0x000ea4000c1e1100 */
[----:B--2---:R-:W-:-:S05]  /*5a60*/  PRMT R2, R16, 0x8880, RZ ;  /* 0x0000888010027816 */ /* 0x004fca00000000ff */
[----:B------:R-:W-:-:S07]  /*5a70*/  IMAD R2, R2, R18, RZ ;  /* 0x0000001202027224 */ /* 0x000fce00078e02ff */
.L_x_51:
[----:B------:R-:W-:Y:S05]  /*5a80*/  BSYNC B1 ;  /* 0x0000000000017941 */ /* 0x000fea0003800000 */
.L_x_50:
        /* <DEDUP_REMOVED lines=8> */
.L_x_53:
[----:B------:R-:W-:Y:S05]  /*5b10*/  BSYNC B1 ;  /* 0x0000000000017941 */ /* 0x000fea0003800000 */
.L_x_52:
        /* <DEDUP_REMOVED lines=8> */
.L_x_55:
[----:B------:R-:W-:Y:S05]  /*5ba0*/  BSYNC B1 ;  /* 0x0000000000017941 */ /* 0x000fea0003800000 */
.L_x_54:
        /* <DEDUP_REMOVED lines=8> */
.L_x_57:
[----:B------:R-:W-:Y:S05]  /*5c30*/  BSYNC B1 ;  /* 0x0000000000017941 */ /* 0x000fea0003800000 */
.L_x_56:
        /* <DEDUP_REMOVED lines=13> */
.L_x_59:
[----:B------:R-:W-:Y:S05]  /*5d10*/  BSYNC B1 ;  /* 0x0000000000017941 */ /* 0x000fea0003800000 */
.L_x_58:
        /* <DEDUP_REMOVED lines=8> */
.L_x_61:
[----:B------:R-:W-:Y:S05]  /*5da0*/  BSYNC B1 ;  /* 0x0000000000017941 */ /* 0x000fea0003800000 */
.L_x_60:
        /* <DEDUP_REMOVED lines=8> */
.L_x_63:
[----:B------:R-:W-:Y:S05]  /*5e30*/  BSYNC B1 ;  /* 0x0000000000017941 */ /* 0x000fea0003800000 */
.L_x_62:
        /* <DEDUP_REMOVED lines=8> */
.L_x_65:
[----:B------:R-:W-:Y:S05]  /*5ec0*/  BSYNC B1 ;  /* 0x0000000000017941 */ /* 0x000fea0003800000 */
.L_x_64:
        /* <DEDUP_REMOVED lines=8> */
.L_x_67:
[----:B------:R-:W-:Y:S05]  /*5f50*/  BSYNC B1 ;  /* 0x0000000000017941 */ /* 0x000fea0003800000 */
.L_x_66:
        /* <DEDUP_REMOVED lines=13> */
.L_x_69:
[----:B------:R-:W-:Y:S05]  /*6030*/  BSYNC B1 ;  /* 0x0000000000017941 */ /* 0x000fea0003800000 */
.L_x_68:
        /* <DEDUP_REMOVED lines=8> */
.L_x_71:
[----:B------:R-:W-:Y:S05]  /*60c0*/  BSYNC B1 ;  /* 0x0000000000017941 */ /* 0x000fea0003800000 */
.L_x_70:
        /* <DEDUP_REMOVED lines=8> */
.L_x_73:
[----:B------:R-:W-:Y:S05]  /*6150*/  BSYNC B1 ;  /* 0x0000000000017941 */ /* 0x000fea0003800000 */
.L_x_72:
        /* <DEDUP_REMOVED lines=8> */
.L_x_75:
[----:B------:R-:W-:Y:S05]  /*61e0*/  BSYNC B1 ;  /* 0x0000000000017941 */ /* 0x000fea0003800000 */
.L_x_74:
        /* <DEDUP_REMOVED lines=8> */
.L_x_77:
[----:B------:R-:W-:Y:S05]  /*6270*/  BSYNC B1 ;  /* 0x0000000000017941 */ /* 0x000fea0003800000 */
.L_x_76:
        /* <DEDUP_REMOVED lines=13> */
.L_x_79:
[----:B------:R-:W-:Y:S05]  /*6350*/  BSYNC B1 ;  /* 0x0000000000017941 */ /* 0x000fea0003800000 */
.L_x_78:
        /* <DEDUP_REMOVED lines=8> */
.L_x_81:
[----:B------:R-:W-:Y:S05]  /*63e0*/  BSYNC B1 ;  /* 0x0000000000017941 */ /* 0x000fea0003800000 */
.L_x_80:
        /* <DEDUP_REMOVED lines=8> */
.L_x_83:
[----:B------:R-:W-:Y:S05]  /*6470*/  BSYNC B1 ;  /* 0x0000000000017941 */ /* 0x000fea0003800000 */
.L_x_82:
        /* <DEDUP_REMOVED lines=8> */
.L_x_85:
[----:B------:R-:W-:Y:S05]  /*6500*/  BSYNC B1 ;  /* 0x0000000000017941 */ /* 0x000fea0003800000 */
.L_x_84:
        /* <DEDUP_REMOVED lines=8> */
.L_x_87:
[----:B------:R-:W-:Y:S05]  /*6590*/  BSYNC B1 ;  /* 0x0000000000017941 */ /* 0x000fea0003800000 */
.L_x_86:
        /* <DEDUP_REMOVED lines=13> */
.L_x_89:
[----:B------:R-:W-:Y:S05]  /*6670*/  BSYNC B1 ;  /* 0x0000000000017941 */ /* 0x000fea0003800000 */
.L_x_88:
        /* <DEDUP_REMOVED lines=8> */
.L_x_91:
[----:B------:R-:W-:Y:S05]  /*6700*/  BSYNC B1 ;  /* 0x0000000000017941 */ /* 0x000fea0003800000 */
.L_x_90:
        /* <DEDUP_REMOVED lines=8> */
.L_x_93:
[----:B------:R-:W-:Y:S05]  /*6790*/  BSYNC B1 ;  /* 0x0000000000017941 */ /* 0x000fea0003800000 */
.L_x_92:
        /* <DEDUP_REMOVED lines=8> */
.L_x_95:
[----:B------:R-:W-:Y:S05]  /*6820*/  BSYNC B1 ;  /* 0x0000000000017941 */ /* 0x000fea0003800000 */
.L_x_94:
        /* <DEDUP_REMOVED lines=8> */
.L_x_97:
[----:B------:R-:W-:Y:S05]  /*68b0*/  BSYNC B1 ;  /* 0x0000000000017941 */ /* 0x000fea0003800000 */
.L_x_96:
        /* <DEDUP_REMOVED lines=13> */
.L_x_99:
[----:B------:R-:W-:Y:S05]  /*6990*/  BSYNC B1 ;  /* 0x0000000000017941 */ /* 0x000fea0003800000 */
.L_x_98:
        /* <DEDUP_REMOVED lines=8> */
.L_x_101:
[----:B------:R-:W-:Y:S05]  /*6a20*/  BSYNC B1 ;  /* 0x0000000000017941 */ /* 0x000fea0003800000 */
.L_x_100:
        /* <DEDUP_REMOVED lines=8> */
.L_x_103:
[----:B------:R-:W-:Y:S05]  /*6ab0*/  BSYNC B1 ;  /* 0x0000000000017941 */ /* 0x000fea0003800000 */
.L_x_102:
        /* <DEDUP_REMOVED lines=8> */
.L_x_105:
[----:B------:R-:W-:Y:S05]  /*6b40*/  BSYNC B1 ;  /* 0x0000000000017941 */ /* 0x000fea0003800000 */
.L_x_104:
        /* <DEDUP_REMOVED lines=8> */
.L_x_107:
[----:B------:R-:W-:Y:S05]  /*6bd0*/  BSYNC B1 ;  /* 0x0000000000017941 */ /* 0x000fea0003800000 */
.L_x_106:
        /* <DEDUP_REMOVED lines=13> */
.L_x_109:
[----:B------:R-:W-:Y:S05]  /*6cb0*/  BSYNC B1 ;  /* 0x0000000000017941 */ /* 0x000fea0003800000 */
.L_x_108:
        /* <DEDUP_REMOVED lines=8> */
.L_x_111:
[----:B------:R-:W-:Y:S05]  /*6d40*/  BSYNC B1 ;  /* 0x0000000000017941 */ /* 0x000fea0003800000 */
.L_x_110:
        /* <DEDUP_REMOVED lines=8> */
.L_x_113:
[----:B------:R-:W-:Y:S05]  /*6dd0*/  BSYNC B1 ;  /* 0x0000000000017941 */ /* 0x000fea0003800000 */
.L_x_112:
        /* <DEDUP_REMOVED lines=8> */
.L_x_115:
[----:B------:R-:W-:Y:S05]  /*6e60*/  BSYNC B1 ;  /* 0x0000000000017941 */ /* 0x000fea0003800000 */
.L_x_114:
        /* <DEDUP_REMOVED lines=8> */
.L_x_117:
[----:B------:R-:W-:Y:S05]  /*6ef0*/  BSYNC B1 ;  /* 0x0000000000017941 */ /* 0x000fea0003800000 */
.L_x_116:
        /* <DEDUP_REMOVED lines=13> */
.L_x_119:
[----:B------:R-:W-:Y:S05]  /*6fd0*/  BSYNC B1 ;  /* 0x0000000000017941 */ /* 0x000fea0003800000 */
.L_x_118:
        /* <DEDUP_REMOVED lines=8> */
.L_x_121:
[----:B------:R-:W-:Y:S05]  /*7060*/  BSYNC B1 ;  /* 0x0000000000017941 */ /* 0x000fea0003800000 */
.L_x_120:
        /* <DEDUP_REMOVED lines=8> */
.L_x_123:
[----:B------:R-:W-:Y:S05]  /*70f0*/  BSYNC B1 ;  /* 0x0000000000017941 */ /* 0x000fea0003800000 */
.L_x_122:
        /* <DEDUP_REMOVED lines=8> */
.L_x_125:
[----:B------:R-:W-:Y:S05]  /*7180*/  BSYNC B1 ;  /* 0x0000000000017941 */ /* 0x000fea0003800000 */
.L_x_124:
        /* <DEDUP_REMOVED lines=8> */
.L_x_127:
[----:B------:R-:W-:Y:S05]  /*7210*/  BSYNC B1 ;  /* 0x0000000000017941 */ /* 0x000fea0003800000 */
.L_x_126:
        /* <DEDUP_REMOVED lines=13> */
.L_x_129:
[----:B------:R-:W-:Y:S05]  /*72f0*/  BSYNC B1 ;  /* 0x0000000000017941 */ /* 0x000fea0003800000 */
.L_x_128:
        /* <DEDUP_REMOVED lines=8> */
.L_x_131:
[----:B------:R-:W-:Y:S05]  /*7380*/  BSYNC B1 ;  /* 0x0000000000017941 */ /* 0x000fea0003800000 */
.L_x_130:
        /* <DEDUP_REMOVED lines=8> */
.L_x_133:
[----:B------:R-:W-:Y:S05]  /*7410*/  BSYNC B1 ;  /* 0x0000000000017941 */ /* 0x000fea0003800000 */
.L_x_132:
        /* <DEDUP_REMOVED lines=8> */
.L_x_135:
[----:B------:R-:W-:Y:S05]  /*74a0*/  BSYNC B1 ;  /* 0x0000000000017941 */ /* 0x000fea0003800000 */
.L_x_134:
        /* <DEDUP_REMOVED lines=8> */
.L_x_137:
[----:B------:R-:W-:Y:S05]  /*7530*/  BSYNC B1 ;  /* 0x0000000000017941 */ /* 0x000fea0003800000 */
.L_x_136:
        /* <DEDUP_REMOVED lines=13> */
.L_x_139:
[----:B------:R-:W-:Y:S05]  /*7610*/  BSYNC B1 ;  /* 0x0000000000017941 */ /* 0x000fea0003800000 */
.L_x_138:
        /* <DEDUP_REMOVED lines=8> */
.L_x_141:
[----:B------:R-:W-:Y:S05]  /*76a0*/  BSYNC B1 ;  /* 0x0000000000017941 */ /* 0x000fea0003800000 */
.L_x_140:
[----:B-1----:R-:W2:Y:S01]  /*76b0*/  LDL.LU R3, [R1+0xd0] ;  /* 0x0000d00001037983 */ /* 0x002ea20000300800 */
[----:B------:R-:W-:Y:S01]  /*76c0*/  BSSY B1, `(.L_x_142) ;  /* 0x0000007000017945 */ /* 0x000fe20003800000 */
[----:B--2---:R-:W-:-:S05]  /*76d0*/  @!P3 IMAD R3, R3, R17, R2 ;  /* 0x000000110303b224 */ /* 0x004fca00078e0202 */
[----:B------:R1:W-:Y:S01]  /*76e0*/  @!P3 STG.E.U8 desc[UR36][R4.64+0x68], R3 ;  /* 0x000068030400b986 */ /* 0x0003e2000c101124 */
[----:B------:R-:W-:Y:S05]  /*76f0*/  @P5 BRA `(.L_x_143) ;  /* 0x00000000000c5947 */ /* 0x000fea0003800000 */
[----:B------:R-:W1:Y:S02]  /*7700*/  LDG.E.U8 R16, desc[UR36][R14.64+0x69] ;  /* 0x000069240e107981 */ /* 0x000e64000c1e1100 */
[----:B-1----:R-:W-:-:S05]  /*7710*/  PRMT R3, R16, 0x8880, RZ ;  /* 0x0000888010037816 */ /* 0x002fca00000000ff */
[----:B------:R-:W-:-:S07]  /*7720*/  IMAD R2, R3, R18, RZ ;  /* 0x0000001203027224 */ /* 0x000fce00078e02ff */
.L_x_143:
[----:B------:R-:W-:Y:S05]  /*7730*/  BSYNC B1 ;  /* 0x0000000000017941 */ /* 0x000fea0003800000 */
.L_x_142:
        /* <DEDUP_REMOVED lines=8> */
.L_x_145:
[----:B------:R-:W-:Y:S05]  /*77c0*/  BSYNC B1 ;  /* 0x0000000000017941 */ /* 0x000fea0003800000 */
.L_x_144:
        /* <DEDUP_REMOVED lines=8> */
.L_x_147:
[----:B------:R-:W-:Y:S05]  /*7850*/  BSYNC B1 ;  /* 0x0000000000017941 */ /* 0x000fea0003800000 */
.L_x_146:
        /* <DEDUP_REMOVED lines=10> */
[----:B------:R-:W1:Y:S02]  /*7900*/  LDG.E.U8 R16, desc[UR36][R14.64+0x70] ;  /* 0x000070240e107981 */ /* 0x000e64000c1e1100 */
[----:B-1----:R-:W-:-:S05]  /*7910*/  PRMT R3, R16, 0x8880, RZ ;  /* 0x0000888010037816 */ /* 0x002fca00000000ff */
[----:B------:R-:W-:-:S07]  /*7920*/  IMAD R2, R3, R18, RZ ;  /* 0x0000001203027224 */ /* 0x000fce00078e02ff */
.L_x_149:
[----:B------:R-:W-:Y:S05]  /*7930*/  BSYNC B1 ;  /* 0x0000000000017941 */ /* 0x000fea0003800000 */
.L_x_148:
        /* <DEDUP_REMOVED lines=8> */
.L_x_151:
[----:B------:R-:W-:Y:S05]  /*79c0*/  BSYNC B1 ;  /* 0x0000000000017941 */ /* 0x000fea0003800000 */
.L_x_150:
        /* <DEDUP_REMOVED lines=8> */
.L_x_153:
[----:B------:R-:W-:Y:S05]  /*7a50*/  BSYNC B1 ;  /* 0x0000000000017941 */ /* 0x000fea0003800000 */
.L_x_152:
        /* <DEDUP_REMOVED lines=8> */
.L_x_155:
[----:B------:R-:W-:Y:S05]  /*7ae0*/  BSYNC B1 ;  /* 0x0000000000017941 */ /* 0x000fea0003800000 */
.L_x_154:
        /* <DEDUP_REMOVED lines=8> */
.L_x_157:
[----:B------:R-:W-:Y:S05]  /*7b70*/  BSYNC B1 ;  /* 0x0000000000017941 */ /* 0x000fea0003800000 */
.L_x_156:
        /* <DEDUP_REMOVED lines=13> */
.L_x_159:
[----:B------:R-:W-:Y:S05]  /*7c50*/  BSYNC B1 ;  /* 0x0000000000017941 */ /* 0x000fea0003800000 */
.L_x_158:
        /* <DEDUP_REMOVED lines=8> */
.L_x_161:
[----:B------:R-:W-:Y:S05]  /*7ce0*/  BSYNC B1 ;  /* 0x0000000000017941 */ /* 0x000fea0003800000 */
.L_x_160:
        /* <DEDUP_REMOVED lines=8> */
.L_x_163:
[----:B------:R-:W-:Y:S05]  /*7d70*/  BSYNC B1 ;  /* 0x0000000000017941 */ /* 0x000fea0003800000 */
.L_x_162:
        /* <DEDUP_REMOVED lines=8> */
.L_x_165:
[----:B------:R-:W-:Y:S05]  /*7e00*/  BSYNC B1 ;  /* 0x0000000000017941 */ /* 0x000fea0003800000 */
.L_x_164:
        /* <DEDUP_REMOVED lines=8> */
.L_x_167:
[----:B------:R-:W-:Y:S05]  /*7e90*/  BSYNC B1 ;  /* 0x0000000000017941 */ /* 0x000fea0003800000 */
.L_x_166:
        /* <DEDUP_REMOVED lines=13> */
.L_x_169:
[----:B------:R-:W-:Y:S05]  /*7f70*/  BSYNC B1 ;  /* 0x0000000000017941 */ /* 0x000fea0003800000 */
.L_x_168:
        /* <DEDUP_REMOVED lines=8> */
.L_x_171:
[----:B------:R-:W-:Y:S05]  /*8000*/  BSYNC B1 ;  /* 0x0000000000017941 */ /* 0x000fea0003800000 */
.L_x_170:
        /* <DEDUP_REMOVED lines=8> */
.L_x_173:
[----:B------:R-:W-:Y:S05]  /*8090*/  BSYNC B1 ;  /* 0x0000000000017941 */ /* 0x000fea0003800000 */
.L_x_172:
        /* <DEDUP_REMOVED lines=8> */
.L_x_175:
[----:B------:R-:W-:Y:S05]  /*8120*/  BSYNC B1 ;  /* 0x0000000000017941 */ /* 0x000fea0003800000 */
.L_x_174:
        /* <DEDUP_REMOVED lines=8> */
.L_x_177:
[----:B------:R-:W-:Y:S05]  /*81b0*/  BSYNC B1 ;  /* 0x0000000000017941 */ /* 0x000fea0003800000 */
.L_x_176:
        /* <DEDUP_REMOVED lines=13> */
.L_x_179:
[----:B------:R-:W-:Y:S05]  /*8290*/  BSYNC B1 ;  /* 0x0000000000017941 */ /* 0x000fea0003800000 */
.L_x_178:
        /* <DEDUP_REMOVED lines=8> */
.L_x_181:
[----:B------:R-:W-:Y:S05]  /*8320*/  BSYNC B1 ;  /* 0x0000000000017941 */ /* 0x000fea0003800000 */
.L_x_180:
        /* <DEDUP_REMOVED lines=8> */
.L_x_183:
[----:B------:R-:W-:Y:S05]  /*83b0*/  BSYNC B1 ;  /* 0x0000000000017941 */ /* 0x000fea0003800000 */
.L_x_182:
        /* <DEDUP_REMOVED lines=8> */
.L_x_185:
[----:B------:R-:W-:Y:S05]  /*8440*/  BSYNC B1 ;  /* 0x0000000000017941 */ /* 0x000fea0003800000 */
.L_x_184:
        /* <DEDUP_REMOVED lines=8> */
.L_x_187:
[----:B------:R-:W-:Y:S05]  /*84d0*/  BSYNC B1 ;  /* 0x0000000000017941 */ /* 0x000fea0003800000 */
.L_x_186:
        /* <DEDUP_REMOVED lines=13> */
.L_x_189:
[----:B------:R-:W-:Y:S05]  /*85b0*/  BSYNC B1 ;  /* 0x0000000000017941 */ /* 0x000fea0003800000 */
.L_x_188:
        /* <DEDUP_REMOVED lines=8> */
.L_x_191:
[----:B------:R-:W-:Y:S05]  /*8640*/  BSYNC B1 ;  /* 0x0000000000017941 */ /* 0x000fea0003800000 */
.L_x_190:
        /* <DEDUP_REMOVED lines=8> */
.L_x_193:
[----:B------:R-:W-:Y:S05]  /*86d0*/  BSYNC B1 ;  /* 0x0000000000017941 */ /* 0x000fea0003800000 */
.L_x_192:
        /* <DEDUP_REMOVED lines=8> */
.L_x_195:
[----:B------:R-:W-:Y:S05]  /*8760*/  BSYNC B1 ;  /* 0x0000000000017941 */ /* 0x000fea0003800000 */
.L_x_194:
        /* <DEDUP_REMOVED lines=8> */
.L_x_197:
[----:B------:R-:W-:Y:S05]  /*87f0*/  BSYNC B1 ;  /* 0x0000000000017941 */ /* 0x000fea0003800000 */
.L_x_196:
        /* <DEDUP_REMOVED lines=13> */
.L_x_199:
[----:B------:R-:W-:Y:S05]  /*88d0*/  BSYNC B1 ;  /* 0x0000000000017941 */ /* 0x000fea0003800000 */
.L_x_198:
        /* <DEDUP_REMOVED lines=8> */
.L_x_201:
[----:B------:R-:W-:Y:S05]  /*8960*/  BSYNC B1 ;  /* 0x0000000000017941 */ /* 0x000fea0003800000 */
.L_x_200:
        /* <DEDUP_REMOVED lines=8> */
.L_x_203:
[----:B------:R-:W-:Y:S05]  /*89f0*/  BSYNC B1 ;  /* 0x0000000000017941 */ /* 0x000fea0003800000 */
.L_x_202:
        /* <DEDUP_REMOVED lines=8> */
.L_x_205:
[----:B------:R-:W-:Y:S05]  /*8a80*/  BSYNC B1 ;  /* 0x0000000000017941 */ /* 0x000fea0003800000 */
.L_x_204:
        /* <DEDUP_REMOVED lines=8> */
.L_x_207:
[----:B------:R-:W-:Y:S05]  /*8b10*/  BSYNC B1 ;  /* 0x0000000000017941 */ /* 0x000fea0003800000 */
.L_x_206:
        /* <DEDUP_REMOVED lines=13> */
.L_x_209:
[----:B------:R-:W-:Y:S05]  /*8bf0*/  BSYNC B1 ;  /* 0x0000000000017941 */ /* 0x000fea0003800000 */
.L_x_208:
        /* <DEDUP_REMOVED lines=8> */
.L_x_211:
[----:B------:R-:W-:Y:S05]  /*8c80*/  BSYNC B1 ;  /* 0x0000000000017941 */ /* 0x000fea0003800000 */
.L_x_210:
        /* <DEDUP_REMOVED lines=8> */
.L_x_213:
[----:B------:R-:W-:Y:S05]  /*8d10*/  BSYNC B1 ;  /* 0x0000000000017941 */ /* 0x000fea0003800000 */
.L_x_212:
        /* <DEDUP_REMOVED lines=8> */
.L_x_215:
[----:B------:R-:W-:Y:S05]  /*8da0*/  BSYNC B1 ;  /* 0x0000000000017941 */ /* 0x000fea0003800000 */
.L_x_214:
        /* <DEDUP_REMOVED lines=8> */
.L_x_217:
[----:B------:R-:W-:Y:S05]  /*8e30*/  BSYNC B1 ;  /* 0x0000000000017941 */ /* 0x000fea0003800000 */
.L_x_216:
        /* <DEDUP_REMOVED lines=13> */
.L_x_219:
[----:B------:R-:W-:Y:S05]  /*8f10*/  BSYNC B1 ;  /* 0x0000000000017941 */ /* 0x000fea0003800000 */
.L_x_218:
        /* <DEDUP_REMOVED lines=8> */
.L_x_221:
[----:B------:R-:W-:Y:S05]  /*8fa0*/  BSYNC B1 ;  /* 0x0000000000017941 */ /* 0x000fea0003800000 */
.L_x_220:
        /* <DEDUP_REMOVED lines=8> */
.L_x_223:
[----:B------:R-:W-:Y:S05]  /*9030*/  BSYNC B1 ;  /* 0x0000000000017941 */ /* 0x000fea0003800000 */
.L_x_222:
        /* <DEDUP_REMOVED lines=8> */
.L_x_225:
[----:B------:R-:W-:Y:S05]  /*90c0*/  BSYNC B1 ;  /* 0x0000000000017941 */ /* 0x000fea0003800000 */
.L_x_224:
        /* <DEDUP_REMOVED lines=8> */
.L_x_227:
[----:B------:R-:W-:Y:S05]  /*9150*/  BSYNC B1 ;  /* 0x0000000000017941 */ /* 0x000fea0003800000 */
.L_x_226:
        /* <DEDUP_REMOVED lines=13> */
.L_x_229:
[----:B------:R-:W-:Y:S05]  /*9230*/  BSYNC B1 ;  /* 0x0000000000017941 */ /* 0x000fea0003800000 */
.L_x_228:
        /* <DEDUP_REMOVED lines=8> */
.L_x_231:
[----:B------:R-:W-:Y:S05]  /*92c0*/  BSYNC B1 ;  /* 0x0000000000017941 */ /* 0x000fea0003800000 */
.L_x_230:
        /* <DEDUP_REMOVED lines=8> */
.L_x_233:
[----:B------:R-:W-:Y:S05]  /*9350*/  BSYNC B1 ;  /* 0x0000000000017941 */ /* 0x000fea0003800000 */
.L_x_232:
        /* <DEDUP_REMOVED lines=8> */
.L_x_235:
[----:B------:R-:W-:Y:S05]  /*93e0*/  BSYNC B1 ;  /* 0x0000000000017941 */ /* 0x000fea0003800000 */
.L_x_234:
        /* <DEDUP_REMOVED lines=8> */
.L_x_237:
[----:B------:R-:W-:Y:S05]  /*9470*/  BSYNC B1 ;  /* 0x0000000000017941 */ /* 0x000fea0003800000 */
.L_x_236:
        /* <DEDUP_REMOVED lines=13> */
.L_x_239:
[----:B------:R-:W-:Y:S05]  /*9550*/  BSYNC B1 ;  /* 0x0000000000017941 */ /* 0x000fea0003800000 */
.L_x_238:
        /* <DEDUP_REMOVED lines=8> */
.L_x_241:
[----:B------:R-:W-:Y:S05]  /*95e0*/  BSYNC B1 ;  /* 0x0000000000017941 */ /* 0x000fea0003800000 */
.L_x_240:
        /* <DEDUP_REMOVED lines=8> */
.L_x_243:
[----:B------:R-:W-:Y:S05]  /*9670*/  BSYNC B1 ;  /* 0x0000000000017941 */ /* 0x000fea0003800000 */
.L_x_242:
        /* <DEDUP_REMOVED lines=8> */
.L_x_245:
[----:B------:R-:W-:Y:S05]  /*9700*/  BSYNC B1 ;  /* 0x0000000000017941 */ /* 0x000fea0003800000 */
.L_x_244:
        /* <DEDUP_REMOVED lines=8> */
.L_x_247:
[----:B------:R-:W-:Y:S05]  /*9790*/  BSYNC B1 ;  /* 0x0000000000017941 */ /* 0x000fea0003800000 */
.L_x_246:
        /* <DEDUP_REMOVED lines=13> */
.L_x_249:
[----:B------:R-:W-:Y:S05]  /*9870*/  BSYNC B1 ;  /* 0x0000000000017941 */ /* 0x000fea0003800000 */
.L_x_248:
        /* <DEDUP_REMOVED lines=8> */
.L_x_251:
[----:B------:R-:W-:Y:S05]  /*9900*/  BSYNC B1 ;  /* 0x0000000000017941 */ /* 0x000fea0003800000 */
.L_x_250:
        /* <DEDUP_REMOVED lines=8> */
.L_x_253:
[----:B------:R-:W-:Y:S05]  /*9990*/  BSYNC B1 ;  /* 0x0000000000017941 */ /* 0x000fea0003800000 */
.L_x_252:
        /* <DEDUP_REMOVED lines=8> */
.L_x_255:
[----:B------:R-:W-:Y:S05]  /*9a20*/  BSYNC B1 ;  /* 0x0000000000017941 */ /* 0x000fea0003800000 */
.L_x_254:
        /* <DEDUP_REMOVED lines=8> */
.L_x_257:
[----:B------:R-:W-:Y:S05]  /*9ab0*/  BSYNC B1 ;  /* 0x0000000000017941 */ /* 0x000fea0003800000 */
.L_x_256:
        /* <DEDUP_REMOVED lines=13> */
.L_x_259:
[----:B------:R-:W-:Y:S05]  /*9b90*/  BSYNC B1 ;  /* 0x0000000000017941 */ /* 0x000fea0003800000 */
.L_x_258:
        /* <DEDUP_REMOVED lines=8> */
.L_x_261:
[----:B------:R-:W-:Y:S05]  /*9c20*/  BSYNC B1 ;  /* 0x0000000000017941 */ /* 0x000fea0003800000 */
.L_x_260:
        /* <DEDUP_REMOVED lines=8> */
.L_x_263:
[----:B------:R-:W-:Y:S05]  /*9cb0*/  BSYNC B1 ;  /* 0x0000000000017941 */ /* 0x000fea0003800000 */
.L_x_262:
        /* <DEDUP_REMOVED lines=8> */
.L_x_265:
[----:B------:R-:W-:Y:S05]  /*9d40*/  BSYNC B1 ;  /* 0x0000000000017941 */ /* 0x000fea0003800000 */
.L_x_264:
        /* <DEDUP_REMOVED lines=8> */
.L_x_267:
[----:B------:R-:W-:Y:S05]  /*9dd0*/  BSYNC B1 ;  /* 0x0000000000017941 */ /* 0x000fea0003800000 */
.L_x_266:
        /* <DEDUP_REMOVED lines=13> */
.L_x_269:
[----:B------:R-:W-:Y:S05]  /*9eb0*/  BSYNC B1 ;  /* 0x0000000000017941 */ /* 0x000fea0003800000 */
.L_x_268:
        /* <DEDUP_REMOVED lines=8> */
.L_x_271:
[----:B------:R-:W-:Y:S05]  /*9f40*/  BSYNC B1 ;  /* 0x0000000000017941 */ /* 0x000fea0003800000 */
.L_x_270:
        /* <DEDUP_REMOVED lines=8> */
.L_x_273:
[----:B------:R-:W-:Y:S05]  /*9fd0*/  BSYNC B1 ;  /* 0x0000000000017941 */ /* 0x000fea0003800000 */
.L_x_272:
        /* <DEDUP_REMOVED lines=8> */
.L_x_275:
[----:B------:R-:W-:Y:S05]  /*a060*/  BSYNC B1 ;  /* 0x0000000000017941 */ /* 0x000fea0003800000 */
.L_x_274:
        /* <DEDUP_REMOVED lines=8> */
.L_x_277:
[----:B------:R-:W-:Y:S05]  /*a0f0*/  BSYNC B1 ;  /* 0x0000000000017941 */ /* 0x000fea0003800000 */
.L_x_276:
[----:B-1----:R-:W2:Y:S01]  /*a100*/  LDL.LU R3, [R1+0x1e0] ;  /* 0x0001e00001037983 */ /* 0x002ea20000300800 */
[C---:B------:R-:W-:Y:S01]  /*a110*/  ISETP.LT.OR P2, PT, R0.reuse, 0xf2, !P1 ;  /* 0x000000f20000780c */ /* 0x040fe20004f41670 */
[----:B------:R-:W-:Y:S01]  /*a120*/  BSSY B1, `(.L_x_278) ;  /* 0x000000c000017945 */ /* 0x000fe20003800000 */
[----:B------:R-:W-:Y:S02]  /*a130*/  ISETP.LT.OR P6, PT, R0, 0xf9, !P1 ;  /* 0x000000f90000780c */ /* 0x000fe40004fc1670 */
[----:B------:R-:W-:Y:S02]  /*a140*/  IADD3 R163, P3, R160, 0x80, RZ ;  /* 0x00000080a0a37810 */ /* 0x000fe40007f7e0ff */
        /* <DEDUP_REMOVED lines=9> */
.L_x_279:
[----:B------:R-:W-:Y:S05]  /*a1e0*/  BSYNC B1 ;  /* 0x0000000000017941 */ /* 0x000fea0003800000 */
.L_x_278:
        /* <DEDUP_REMOVED lines=8> */
.L_x_281:
[----:B------:R-:W-:Y:S05]  /*a270*/  BSYNC B1 ;  /* 0x0000000000017941 */ /* 0x000fea0003800000 */
.L_x_280:
        /* <DEDUP_REMOVED lines=8> */
.L_x_283:
[----:B------:R-:W-:Y:S05]  /*a300*/  BSYNC B1 ;  /* 0x0000000000017941 */ /* 0x000fea0003800000 */
.L_x_282:
        /* <DEDUP_REMOVED lines=8> */
.L_x_285:
[----:B------:R-:W-:Y:S05]  /*a390*/  BSYNC B1 ;  /* 0x0000000000017941 */ /* 0x000fea0003800000 */
.L_x_284:
[----:B-1----:R-:W2:Y:S01]  /*a3a0*/  LDL.LU R3, [R1+0x1f0] ;  /* 0x0001f00001037983 */ /* 0x002ea20000300800 */
[----:B------:R-:W-:Y:S01]  /*a3b0*/  BSSY B1, `(.L_x_286) ;  /* 0x0000008000017945 */ /* 0x000fe20003800000 */
[----:B------:R-:W-:-:S04]  /*a3c0*/  IMAD.WIDE.U32 R160, R163, R20, R158 ;  /* 0x00000014a3a07225 */ /* 0x000fc800078e009e */
[----:B--2---:R-:W-:-:S05]  /*a3d0*/  @!P6 IMAD R3, R3, R17, R2 ;  /* 0x000000110303e224 */ /* 0x004fca00078e0202 */
[----:B------:R1:W-:Y:S01]  /*a3e0*/  @!P6 STG.E.U8 desc[UR36][R4.64+0xf8], R3 ;  /* 0x0000f8030400e986 */ /* 0x0003e2000c101124 */
[----:B------:R-:W-:Y:S05]  /*a3f0*/  @P1 BRA `(.L_x_287) ;  /* 0x00000000000c1947 */ /* 0x000fea0003800000 */
[----:B------:R-:W1:Y:S02]  /*a400*/  LDG.E.U8 R16, desc[UR36][R14.64+0xf9] ;  /* 0x0000f9240e107981 */ /* 0x000e64000c1e1100 */
[----:B-1----:R-:W-:-:S05]  /*a410*/  PRMT R3, R16, 0x8880, RZ ;  /* 0x0000888010037816 */ /* 0x002fca00000000ff */
[----:B------:R-:W-:-:S07]  /*a420*/  IMAD R2, R3, R18, RZ ;  /* 0x0000001203027224 */ /* 0x000fce00078e02ff */
.L_x_287:
[----:B------:R-:W-:Y:S05]  /*a430*/  BSYNC B1 ;  /* 0x0000000000017941 */ /* 0x000fea0003800000 */
.L_x_286:
[----:B-1----:R-:W2:Y:S01]  /*a440*/  LDL.LU R3, [R1+0x1f4] ;  /* 0x0001f40001037983 */ /* 0x002ea20000300800 */
[----:B------:R-:W-:Y:S01]  /*a450*/  IMAD.WIDE.U32 R158, R163, R20, R152 ;  /* 0x00000014a39e7225 */ /* 0x000fe200078e0098 */
[----:B0-----:R-:W-:Y:S01]  /*a460*/  IADD3.X R15, RZ, UR9, RZ, P3, !PT ;  /* 0x00000009ff0f7c10 */ /* 0x001fe20009ffe4ff */
[----:B------:R-:W-:Y:S01]  /*a470*/  BSSY B1, `(.L_x_288) ;  /* 0x000000e000017945 */ /* 0x000fe20003800000 */
[----:B------:R-:W-:Y:S02]  /*a480*/  ISETP.GE.AND P2, PT, R154, 0x81, PT ;  /* 0x000000819a00780c */ /* 0x000fe40003f46270 */
[----:B------:R-:W-:Y:S01]  /*a490*/  IADD3 R156, P5, P4, R156, R22, R160 ;  /* 0x000000169c9c7210 */ /* 0x000fe20007cbe0a0 */
[----:B------:R-:W-:Y:S01]  /*a4a0*/  IMAD R20, R15, R20, RZ ;  /* 0x000000140f147224 */ /* 0x000fe200078e02ff */
[----:B------:R-:W-:Y:S02]  /*a4b0*/  ISETP.LT.OR P6, PT, R0, 0x1, !P2 ;  /* 0x000000010000780c */ /* 0x000fe400057c1670 */
[----:B------:R-:W-:Y:S01]  /*a4c0*/  IADD3 R14, P3, R158, R22, RZ ;  /* 0x000000169e0e7210 */ /* 0x000fe20007f7e0ff */
[----:B--2---:R-:W-:-:S05]  /*a4d0*/  @!P1 IMAD R3, R3, R17, R2 ;  /* 0x0000001103039224 */ /* 0x004fca00078e0202 */
[----:B------:R0:W-:Y:S01]  /*a4e0*/  @!P1 STG.E.U8 desc[UR36][R4.64+0xf9], R3 ;  /* 0x0000f90304009986 */ /* 0x0001e2000c101124 */
[C---:B------:R-:W-:Y:S02]  /*a4f0*/  ISETP.LT.OR P1, PT, R0.reuse, 0xf9, !P0 ;  /* 0x000000f90000780c */ /* 0x040fe40004721670 */
[----:B------:R-:W-:-:S11]  /*a500*/  ISETP.LT.OR P0, PT, R0, 0xfa, !P0 ;  /* 0x000000fa0000780c */ /* 0x000fd60004701670 */
[----:B0-----:R-:W-:Y:S05]  /*a510*/  @P1 BRA `(.L_x_289) ;  /* 0x00000000000c1947 */ /* 0x001fea0003800000 */
[----:B------:R-:W2:Y:S02]  /*a520*/  LDG.E.U8 R16, desc[UR36][R12.64+0xf8] ;  /* 0x0000f8240c107981 */ /* 0x000ea4000c1e1100 */
[----:B--2---:R-:W-:-:S05]  /*a530*/  PRMT R3, R16, 0x8880, RZ ;  /* 0x0000888010037816 */ /* 0x004fca00000000ff */
[----:B------:R-:W-:-:S07]  /*a540*/  IMAD R2, R3, R18, RZ ;  /* 0x0000001203027224 */ /* 0x000fce00078e02ff */
.L_x_289:
[----:B------:R-:W-:Y:S05]  /*a550*/  BSYNC B1 ;  /* 0x0000000000017941 */ /* 0x000fea0003800000 */
.L_x_288:
[----:B------:R-:W2:Y:S01]  /*a560*/  LDL.LU R3, [R1+0x1f8] ;  /* 0x0001f80001037983 */ /* 0x000ea20000300800 */
[----:B------:R-:W-:Y:S01]  /*a570*/  BSSY B1, `(.L_x_290) ;  /* 0x0000008000017945 */ /* 0x000fe20003800000 */
[----:B------:R-:W-:Y:S02]  /*a580*/  IMAD R21, R163, R21, R20 ;  /* 0x00000015a3157224 */ /* 0x000fe400078e0214 */
[----:B--2---:R-:W-:-:S05]  /*a590*/  @!P1 IMAD R3, R3, R17, R2 ;  /* 0x0000001103039224 */ /* 0x004fca00078e0202 */
[----:B------:R0:W-:Y:S01]  /*a5a0*/  @!P1 STG.E.U8 desc[UR36][R10.64+0xf8], R3 ;  /* 0x0000f8030a009986 */ /* 0x0001e2000c101124 */
[----:B------:R-:W-:Y:S05]  /*a5b0*/  @P0 BRA `(.L_x_291) ;  /* 0x00000000000c0947 */ /* 0x000fea0003800000 */
[----:B------:R-:W0:Y:S02]  /*a5c0*/  LDG.E.U8 R16, desc[UR36][R12.64+0xf9] ;  /* 0x0000f9240c107981 */ /* 0x000e24000c1e1100 */
[----:B0-----:R-:W-:-:S05]  /*a5d0*/  PRMT R3, R16, 0x8880, RZ ;  /* 0x0000888010037816 */ /* 0x001fca00000000ff */
[----:B------:R-:W-:-:S07]  /*a5e0*/  IMAD R2, R3, R18, RZ ;  /* 0x0000001203027224 */ /* 0x000fce00078e02ff */
.L_x_291:
[----:B------:R-:W-:Y:S05]  /*a5f0*/  BSYNC B1 ;  /* 0x0000000000017941 */ /* 0x000fea0003800000 */
.L_x_290:
[----:B0-----:R-:W2:Y:S01]  /*a600*/  LDL.LU R3, [R1+0x1fc] ;  /* 0x0001fc0001037983 */ /* 0x001ea20000300800 */
[----:B------:R-:W-:Y:S01]  /*a610*/  BSSY B1, `(.L_x_292) ;  /* 0x0000009000017945 */ /* 0x000fe20003800000 */
[----:B------:R-:W-:Y:S01]  /*a620*/  IADD3.X R15, R23, R159, R21, P3, !PT ;  /* 0x0000009f170f7210 */ /* 0x000fe20001ffe415 */
[----:B------:R-:W-:Y:S02]  /*a630*/  IMAD.IADD R160, R21, 0x1, R161 ;  /* 0x0000000115a07824 */ /* 0x000fe400078e02a1 */
[----:B--2---:R-:W-:-:S05]  /*a640*/  @!P0 IMAD R3, R3, R17, R2 ;  /* 0x0000001103038224 */ /* 0x004fca00078e0202 */
[----:B------:R0:W-:Y:S01]  /*a650*/  @!P0 STG.E.U8 desc[UR36][R10.64+0xf9], R3 ;  /* 0x0000f9030a008986 */ /* 0x0001e2000c101124 */
[----:B------:R-:W-:Y:S05]  /*a660*/  @P6 BRA `(.L_x_293) ;  /* 0x00000000000c6947 */ /* 0x000fea0003800000 */
[----:B------:R-:W0:Y:S02]  /*a670*/  LDG.E.U8 R16, desc[UR36][R14.64] ;  /* 0x000000240e107981 */ /* 0x000e24000c1e1100 */
[----:B0-----:R-:W-:-:S05]  /*a680*/  PRMT R3, R16, 0x8880, RZ ;  /* 0x0000888010037816 */ /* 0x001fca00000000ff */
[----:B------:R-:W-:-:S07]  /*a690*/  IMAD R2, R3, R18, RZ ;  /* 0x0000001203027224 */ /* 0x000fce00078e02ff */
.L_x_293:
[----:B------:R-:W-:Y:S05]  /*a6a0*/  BSYNC B1 ;  /* 0x0000000000017941 */ /* 0x000fea0003800000 */
.L_x_292:
[----:B------:R-:W-:Y:S01]  /*a6b0*/  ISETP.LT.OR P3, PT, R0, 0x2, !P2 ;  /* 0x000000020000780c */ /* 0x000fe20005761670 */
[----:B0-----:R-:W-:Y:S01]  /*a6c0*/  @!P6 IMAD R3, R24, R17, R2 ;  /* 0x000000111803e224 */ /* 0x001fe200078e0202 */
[----:B------:R-:W-:Y:S01]  /*a6d0*/  ISETP.GE.AND P0, PT, R154, 0x89, PT ;  /* 0x000000899a00780c */ /* 0x000fe20003f06270 */
[----:B------:R-:W-:Y:S01]  /*a6e0*/  BSSY B1, `(.L_x_294) ;  /* 0x000000b000017945 */ /* 0x000fe20003800000 */
[----:B------:R-:W-:Y:S02]  /*a6f0*/  IADD3.X R157, R153, R23, R160, P5, P4 ;  /* 0x00000017999d7210 */ /* 0x000fe40002fe84a0 */
[----:B------:R0:W-:Y:S01]  /*a700*/  @!P6 STG.E.U8 desc[UR36][R6.64], R3 ;  /* 0x000000030600e986 */ /* 0x0001e2000c101124 */
[C---:B------:R-:W-:Y:S02]  /*a710*/  ISETP.LT.OR P4, PT, R0.reuse, 0x1, !P0 ;  /* 0x000000010000780c */ /* 0x040fe40004781670 */
[C---:B------:R-:W-:Y:S02]  /*a720*/  ISETP.LT.OR P5, PT, R0.reuse, 0x2, !P0 ;  /* 0x000000020000780c */ /* 0x040fe400047a1670 */
[----:B------:R-:W-:-:S02]  /*a730*/  ISETP.LT.OR P6, PT, R0, 0x9, !P2 ;  /* 0x000000090000780c */ /* 0x000fc400057c1670 */
[----:B------:R-:W-:Y:S01]  /*a740*/  ISETP.LT.OR P1, PT, R0, 0xa, !P2 ;  /* 0x0000000a0000780c */ /* 0x000fe20005721670 */
[----:B------:R-:W-:-:S12]  /*a750*/  @P3 BRA `(.L_x_295) ;  /* 0x00000000000c3947 */ /* 0x000fd80003800000 */
[----:B------:R-:W0:Y:S02]  /*a760*/  LDG.E.U8 R16, desc[UR36][R14.64+0x1] ;  /* 0x000001240e107981 */ /* 0x000e24000c1e1100 */
[----:B0-----:R-:W-:-:S05]  /*a770*/  PRMT R3, R16, 0x8880, RZ ;  /* 0x0000888010037816 */ /* 0x001fca00000000ff */
[----:B------:R-:W-:-:S07]  /*a780*/  IMAD R2, R3, R18, RZ ;  /* 0x0000001203027224 */ /* 0x000fce00078e02ff */
.L_x_295:
[----:B------:R-:W-:Y:S05]  /*a790*/  BSYNC B1 ;  /* 0x0000000000017941 */ /* 0x000fea0003800000 */
.L_x_294:
[----:B------:R-:W-:Y:S01]  /*a7a0*/  @!P3 IMAD R25, R25, R17, R2 ;  /* 0x000000111919b224 */ /* 0x000fe200078e0202 */
[----:B------:R-:W-:Y:S04]  /*a7b0*/  BSSY B1, `(.L_x_296) ;  /* 0x0000006000017945 */ /* 0x000fe80003800000 */
[----:B------:R1:W-:Y:S01]  /*a7c0*/  @!P3 STG.E.U8 desc[UR36][R6.64+0x1], R25 ;  /* 0x000001190600b986 */ /* 0x0003e2000c101124 */
[----:B------:R-:W-:Y:S05]  /*a7d0*/  @P4 BRA `(.L_x_297) ;  /* 0x00000000000c4947 */ /* 0x000fea0003800000 */
[----:B------:R-:W0:Y:S02]  /*a7e0*/  LDG.E.U8 R16, desc[UR36][R156.64] ;  /* 0x000000249c107981 */ /* 0x000e24000c1e1100 */
[----:B0-----:R-:W-:-:S05]  /*a7f0*/  PRMT R3, R16, 0x8880, RZ ;  /* 0x0000888010037816 */ /* 0x001fca00000000ff */
[----:B------:R-:W-:-:S07]  /*a800*/  IMAD R2, R3, R18, RZ ;  /* 0x0000001203027224 */ /* 0x000fce00078e02ff */
.L_x_297:
[----:B------:R-:W-:Y:S05]  /*a810*/  BSYNC B1 ;  /* 0x0000000000017941 */ /* 0x000fea0003800000 */
.L_x_296:
[----:B0-----:R-:W-:Y:S01]  /*a820*/  @!P4 IMAD R3, R26, R17, R2 ;  /* 0x000000111a03c224 */ /* 0x001fe200078e0202 */
[----:B------:R-:W-:Y:S04]  /*a830*/  BSSY B1, `(.L_x_298) ;  /* 0x0000006000017945 */ /* 0x000fe80003800000 */
[----:B------:R0:W-:Y:S01]  /*a840*/  @!P4 STG.E.U8 desc[UR36][R8.64], R3 ;  /* 0x000000030800c986 */ /* 0x0001e2000c101124 */
[----:B------:R-:W-:Y:S05]  /*a850*/  @P5 BRA `(.L_x_299) ;  /* 0x00000000000c5947 */ /* 0x000fea0003800000 */
[----:B------:R-:W0:Y:S02]  /*a860*/  LDG.E.U8 R16, desc[UR36][R156.64+0x1] ;  /* 0x000001249c107981 */ /* 0x000e24000c1e1100 */
[----:B0-----:R-:W-:-:S05]  /*a870*/  PRMT R3, R16, 0x8880, RZ ;  /* 0x0000888010037816 */ /* 0x001fca00000000ff */
[----:B------:R-:W-:-:S07]  /*a880*/  IMAD R2, R3, R18, RZ ;  /* 0x0000001203027224 */ /* 0x000fce00078e02ff */
.L_x_299:
[----:B------:R-:W-:Y:S05]  /*a890*/  BSYNC B1 ;  /* 0x0000000000017941 */ /* 0x000fea0003800000 */
.L_x_298:
[----:B------:R-:W-:Y:S01]  /*a8a0*/  @!P5 IMAD R27, R27, R17, R2 ;  /* 0x000000111b1bd224 */ /* 0x000fe200078e0202 */
[----:B------:R-:W-:Y:S04]  /*a8b0*/  BSSY B1, `(.L_x_300) ;  /* 0x0000006000017945 */ /* 0x000fe80003800000 */
[----:B------:R2:W-:Y:S01]  /*a8c0*/  @!P5 STG.E.U8 desc[UR36][R8.64+0x1], R27 ;  /* 0x0000011b0800d986 */ /* 0x0005e2000c101124 */
[----:B------:R-:W-:Y:S05]  /*a8d0*/  @P6 BRA `(.L_x_301) ;  /* 0x00000000000c6947 */ /* 0x000fea0003800000 */
[----:B------:R-:W0:Y:S02]  /*a8e0*/  LDG.E.U8 R16, desc[UR36][R14.64+0x8] ;  /* 0x000008240e107981 */ /* 0x000e24000c1e1100 */
[----:B0-----:R-:W-:-:S05]  /*a8f0*/  PRMT R3, R16, 0x8880, RZ ;  /* 0x0000888010037816 */ /* 0x001fca00000000ff */
[----:B------:R-:W-:-:S07]  /*a900*/  IMAD R2, R3, R18, RZ ;  /* 0x0000001203027224 */ /* 0x000fce00078e02ff */
.L_x_301:
[----:B------:R-:W-:Y:S05]  /*a910*/  BSYNC B1 ;  /* 0x0000000000017941 */ /* 0x000fea0003800000 */
.L_x_300:
[----:B0-----:R-:W-:Y:S01]  /*a920*/  @!P6 IMAD R3, R28, R17, R2 ;  /* 0x000000111c03e224 */ /* 0x001fe200078e0202 */
[----:B------:R-:W-:Y:S04]  /*a930*/  BSSY B1, `(.L_x_302) ;  /* 0x0000006000017945 */ /* 0x000fe80003800000 */
[----:B------:R0:W-:Y:S01]  /*a940*/  @!P6 STG.E.U8 desc[UR36][R6.64+0x8], R3 ;  /* 0x000008030600e986 */ /* 0x0001e2000c101124 */
[----:B------:R-:W-:Y:S05]  /*a950*/  @P1 BRA `(.L_x_303) ;  /* 0x00000000000c1947 */ /* 0x000fea0003800000 */
[----:B------:R-:W0:Y:S02]  /*a960*/  LDG.E.U8 R16, desc[UR36][R14.64+0x9] ;  /* 0x000009240e107981 */ /* 0x000e24000c1e1100 */
[----:B0-----:R-:W-:-:S05]  /*a970*/  PRMT R3, R16, 0x8880, RZ ;  /* 0x0000888010037816 */ /* 0x001fca00000000ff */
[----:B------:R-:W-:-:S07]  /*a980*/  IMAD R2, R3, R18, RZ ;  /* 0x0000001203027224 */ /* 0x000fce00078e02ff */
.L_x_303:
[----:B------:R-:W-:Y:S05]  /*a990*/  BSYNC B1 ;  /* 0x0000000000017941 */ /* 0x000fea0003800000 */
.L_x_302:
[C---:B------:R-:W-:Y:S01]  /*a9a0*/  ISETP.LT.OR P4, PT, R0.reuse, 0x9, !P0 ;  /* 0x000000090000780c */ /* 0x040fe20004781670 */
[----:B------:R-:W-:Y:S01]  /*a9b0*/  @!P1 IMAD R29, R29, R17, R2 ;  /* 0x000000111d1d9224 */ /* 0x000fe200078e0202 */
[----:B------:R-:W-:Y:S01]  /*a9c0*/  BSSY B1, `(.L_x_304) ;  /* 0x000000a000017945 */ /* 0x000fe20003800000 */
[C---:B------:R-:W-:Y:S02]  /*a9d0*/  ISETP.LT.OR P3, PT, R0.reuse, 0xa, !P0 ;  /* 0x0000000a0000780c */ /* 0x040fe40004761670 */
[C---:B------:R-:W-:Y:S01]  /*a9e0*/  ISETP.LT.OR P5, PT, R0.reuse, 0x11, !P2 ;  /* 0x000000110000780c */ /* 0x040fe200057a1670 */
[----:B------:R3:W-:Y:S01]  /*a9f0*/  @!P1 STG.E.U8 desc[UR36][R6.64+0x9], R29 ;  /* 0x0000091d06009986 */ /* 0x0007e2000c101124 */
[C---:B------:R-:W-:Y:S02]  /*aa00*/  ISETP.LT.OR P6, PT, R0.reuse, 0x12, !P2 ;  /* 0x000000120000780c */ /* 0x040fe400057c1670 */
[----:B------:R-:W-:-:S04]  /*aa10*/  ISETP.LT.OR P1, PT, R0, 0x11, !P0 ;  /* 0x000000110000780c */ /* 0x000fc80004721670 */
[----:B------:R-:W-:Y:S09]  /*aa20*/  @P4 BRA `(.L_x_305) ;  /* 0x00000000000c4947 */ /* 0x000ff20003800000 */
[----:B------:R-:W0:Y:S02]  /*aa30*/  LDG.E.U8 R16, desc[UR36][R156.64+0x8] ;  /* 0x000008249c107981 */ /* 0x000e24000c1e1100 */
[----:B0-----:R-:W-:-:S05]  /*aa40*/  PRMT R3, R16, 0x8880, RZ ;  /* 0x0000888010037816 */ /* 0x001fca00000000ff */
[----:B------:R-:W-:-:S07]  /*aa50*/  IMAD R2, R3, R18, RZ ;  /* 0x0000001203027224 */ /* 0x000fce00078e02ff */
.L_x_305:
[----:B------:R-:W-:Y:S05]  /*aa60*/  BSYNC B1 ;  /* 0x0000000000017941 */ /* 0x000fea0003800000 */
.L_x_304:
[----:B0-----:R-:W-:Y:S01]  /*aa70*/  @!P4 IMAD R3, R30, R17, R2 ;  /* 0x000000111e03c224 */ /* 0x001fe200078e0202 */
[----:B------:R-:W-:Y:S04]  /*aa80*/  BSSY B1, `(.L_x_306) ;  /* 0x0000006000017945 */ /* 0x000fe80003800000 */
[----:B------:R0:W-:Y:S01]  /*aa90*/  @!P4 STG.E.U8 desc[UR36][R8.64+0x8], R3 ;  /* 0x000008030800c986 */ /* 0x0001e2000c101124 */
[----:B------:R-:W-:Y:S05]  /*aaa0*/  @P3 BRA `(.L_x_307) ;  /* 0x00000000000c3947 */ /* 0x000fea0003800000 */
[----:B------:R-:W0:Y:S02]  /*aab0*/  LDG.E.U8 R16, desc[UR36][R156.64+0x9] ;  /* 0x000009249c107981 */ /* 0x000e24000c1e1100 */
[----:B0-----:R-:W-:-:S05]  /*aac0*/  PRMT R3, R16, 0x8880, RZ ;  /* 0x0000888010037816 */ /* 0x001fca00000000ff */
[----:B------:R-:W-:-:S07]  /*aad0*/  IMAD R2, R3, R18, RZ ;  /* 0x0000001203027224 */ /* 0x000fce00078e02ff */
.L_x_307:
[----:B------:R-:W-:Y:S05]  /*aae0*/  BSYNC B1 ;  /* 0x0000000000017941 */ /* 0x000fea0003800000 */
.L_x_306:
[----:B------:R-:W-:Y:S01]  /*aaf0*/  @!P3 IMAD R31, R31, R17, R2 ;  /* 0x000000111f1fb224 */ /* 0x000fe200078e0202 */
[----:B------:R-:W-:Y:S04]  /*ab00*/  BSSY B1, `(.L_x_308) ;  /* 0x0000006000017945 */ /* 0x000fe80003800000 */
[----:B------:R4:W-:Y:S01]  /*ab10*/  @!P3 STG.E.U8 desc[UR36][R8.64+0x9], R31 ;  /* 0x0000091f0800b986 */ /* 0x0009e2000c101124 */
[----:B------:R-:W-:Y:S05]  /*ab20*/  @P5 BRA `(.L_x_309) ;  /* 0x00000000000c5947 */ /* 0x000fea0003800000 */
[----:B------:R-:W0:Y:S02]  /*ab30*/  LDG.E.U8 R16, desc[UR36][R14.64+0x10] ;  /* 0x000010240e107981 */ /* 0x000e24000c1e1100 */
[----:B0-----:R-:W-:-:S05]  /*ab40*/  PRMT R3, R16, 0x8880, RZ ;  /* 0x0000888010037816 */ /* 0x001fca00000000ff */
[----:B------:R-:W-:-:S07]  /*ab50*/  IMAD R2, R3, R18, RZ ;  /* 0x0000001203027224 */ /* 0x000fce00078e02ff */
.L_x_309:
[----:B------:R-:W-:Y:S05]  /*ab60*/  BSYNC B1 ;  /* 0x0000000000017941 */ /* 0x000fea0003800000 */
.L_x_308:
[----:B0-----:R-:W-:Y:S01]  /*ab70*/  @!P5 IMAD R3, R32, R17, R2 ;  /* 0x000000112003d224 */ /* 0x001fe200078e0202 */
[----:B------:R-:W-:Y:S04]  /*ab80*/  BSSY B1, `(.L_x_310) ;  /* 0x0000006000017945 */ /* 0x000fe80003800000 */
[----:B------:R0:W-:Y:S01]  /*ab90*/  @!P5 STG.E.U8 desc[UR36][R6.64+0x10], R3 ;  /* 0x000010030600d986 */ /* 0x0001e2000c101124 */
[----:B------:R-:W-:Y:S05]  /*aba0*/  @P6 BRA `(.L_x_311) ;  /* 0x00000000000c6947 */ /* 0x000fea0003800000 */
[----:B------:R-:W0:Y:S02]  /*abb0*/  LDG.E.U8 R16, desc[UR36][R14.64+0x11] ;  /* 0x000011240e107981 */ /* 0x000e24000c1e1100 */
[----:B0-----:R-:W-:-:S05]  /*abc0*/  PRMT R3, R16, 0x8880, RZ ;  /* 0x0000888010037816 */ /* 0x001fca00000000ff */
[----:B------:R-:W-:-:S07]  /*abd0*/  IMAD R2, R3, R18, RZ ;  /* 0x0000001203027224 */ /* 0x000fce00078e02ff */
.L_x_311:
[----:B------:R-:W-:Y:S05]  /*abe0*/  BSYNC B1 ;  /* 0x0000000000017941 */ /* 0x000fea0003800000 */
.L_x_310:
[----:B------:R-:W-:Y:S01]  /*abf0*/  @!P6 IMAD R33, R33, R17, R2 ;  /* 0x000000112121e224 */ /* 0x000fe200078e0202 */
[----:B------:R-:W-:Y:S04]  /*ac00*/  BSSY B1, `(.L_x_312) ;  /* 0x0000006000017945 */ /* 0x000fe80003800000 */
[----:B------:R0:W-:Y:S01]  /*ac10*/  @!P6 STG.E.U8 desc[UR36][R6.64+0x11], R33 ;  /* 0x000011210600e986 */ /* 0x0001e2000c101124 */
[----:B------:R-:W-:Y:S05]  /*ac20*/  @P1 BRA `(.L_x_313) ;  /* 0x00000000000c1947 */ /* 0x000fea0003800000 */
[----:B------:R-:W0:Y:S02]  /*ac30*/  LDG.E.U8 R16, desc[UR36][R156.64+0x10] ;  /* 0x000010249c107981 */ /* 0x000e24000c1e1100 */
[----:B0-----:R-:W-:-:S05]  /*ac40*/  PRMT R3, R16, 0x8880, RZ ;  /* 0x0000888010037816 */ /* 0x001fca00000000ff */
[----:B------:R-:W-:-:S07]  /*ac50*/  IMAD R2, R3, R18, RZ ;  /* 0x0000001203027224 */ /* 0x000fce00078e02ff */
.L_x_313:
[----:B------:R-:W-:Y:S05]  /*ac60*/  BSYNC B1 ;  /* 0x0000000000017941 */ /* 0x000fea0003800000 */
.L_x_312:
[----:B------:R-:W-:Y:S01]  /*ac70*/  ISETP.LT.OR P4, PT, R0, 0x12, !P0 ;  /* 0x000000120000780c */ /* 0x000fe20004781670 */
[----:B0-----:R-:W-:Y:S01]  /*ac80*/  @!P1 IMAD R3, R34, R17, R2 ;  /* 0x0000001122039224 */ /* 0x001fe200078e0202 */
        /* <DEDUP_REMOVED lines=10> */
.L_x_315:
[----:B------:R-:W-:Y:S05]  /*ad30*/  BSYNC B1 ;  /* 0x0000000000017941 */ /* 0x000fea0003800000 */
.L_x_314:
[----:B------:R-:W-:Y:S01]  /*ad40*/  @!P4 IMAD R35, R35, R17, R2 ;  /* 0x000000112323c224 */ /* 0x000fe200078e0202 */
[----:B------:R-:W-:Y:S04]  /*ad50*/  BSSY B1, `(.L_x_316) ;  /* 0x0000006000017945 */ /* 0x000fe80003800000 */
[----:B------:R0:W-:Y:S01]  /*ad60*/  @!P4 STG.E.U8 desc[UR36][R8.64+0x11], R35 ;  /* 0x000011230800c986 */ /* 0x0001e2000c101124 */
[----:B------:R-:W-:Y:S05]  /*ad70*/  @P3 BRA `(.L_x_317) ;  /* 0x00000000000c3947 */ /* 0x000fea0003800000 */
[----:B------:R-:W0:Y:S02]  /*ad80*/  LDG.E.U8 R16, desc[UR36][R14.64+0x18] ;  /* 0x000018240e107981 */ /* 0x000e24000c1e1100 */
[----:B0-----:R-:W-:-:S05]  /*ad90*/  PRMT R3, R16, 0x8880, RZ ;  /* 0x0000888010037816 */ /* 0x001fca00000000ff */
[----:B------:R-:W-:-:S07]  /*ada0*/  IMAD R2, R3, R18, RZ ;  /* 0x0000001203027224 */ /* 0x000fce00078e02ff */
.L_x_317:
[----:B------:R-:W-:Y:S05]  /*adb0*/  BSYNC B1 ;  /* 0x0000000000017941 */ /* 0x000fea0003800000 */
.L_x_316:
[----:B0-----:R-:W-:Y:S01]  /*adc0*/  @!P3 IMAD R3, R36, R17, R2 ;  /* 0x000000112403b224 */ /* 0x001fe200078e0202 */
[----:B------:R-:W-:Y:S04]  /*add0*/  BSSY B1, `(.L_x_318) ;  /* 0x0000006000017945 */ /* 0x000fe80003800000 */
[----:B------:R0:W-:Y:S01]  /*ade0*/  @!P3 STG.E.U8 desc[UR36][R6.64+0x18], R3 ;  /* 0x000018030600b986 */ /* 0x0001e2000c101124 */
[----:B------:R-:W-:Y:S05]  /*adf0*/  @P5 BRA `(.L_x_319) ;  /* 0x00000000000c5947 */ /* 0x000fea0003800000 */
[----:B------:R-:W0:Y:S02]  /*ae00*/  LDG.E.U8 R16, desc[UR36][R14.64+0x19] ;  /* 0x000019240e107981 */ /* 0x000e24000c1e1100 */
[----:B0-----:R-:W-:-:S05]  /*ae10*/  PRMT R3, R16, 0x8880, RZ ;  /* 0x0000888010037816 */ /* 0x001fca00000000ff */
[----:B------:R-:W-:-:S07]  /*ae20*/  IMAD R2, R3, R18, RZ ;  /* 0x0000001203027224 */ /* 0x000fce00078e02ff */
.L_x_319:
[----:B------:R-:W-:Y:S05]  /*ae30*/  BSYNC B1 ;  /* 0x0000000000017941 */ /* 0x000fea0003800000 */
.L_x_318:
[----:B------:R-:W-:Y:S01]  /*ae40*/  @!P5 IMAD R37, R37, R17, R2 ;  /* 0x000000112525d224 */ /* 0x000fe200078e0202 */
[----:B------:R-:W-:Y:S04]  /*ae50*/  BSSY B1, `(.L_x_320) ;  /* 0x0000006000017945 */ /* 0x000fe80003800000 */
[----:B------:R0:W-:Y:S01]  /*ae60*/  @!P5 STG.E.U8 desc[UR36][R6.64+0x19], R37 ;  /* 0x000019250600d986 */ /* 0x0001e2000c101124 */
[----:B------:R-:W-:Y:S05]  /*ae70*/  @P6 BRA `(.L_x_321) ;  /* 0x00000000000c6947 */ /* 0x000fea0003800000 */
[----:B------:R-:W0:Y:S02]  /*ae80*/  LDG.E.U8 R16, desc[UR36][R156.64+0x18] ;  /* 0x000018249c107981 */ /* 0x000e24000c1e1100 */
[----:B0-----:R-:W-:-:S05]  /*ae90*/  PRMT R3, R16, 0x8880, RZ ;  /* 0x0000888010037816 */ /* 0x001fca00000000ff */
[----:B------:R-:W-:-:S07]  /*aea0*/  IMAD R2, R3, R18, RZ ;  /* 0x0000001203027224 */ /* 0x000fce00078e02ff */
.L_x_321:
[----:B------:R-:W-:Y:S05]  /*aeb0*/  BSYNC B1 ;  /* 0x0000000000017941 */ /* 0x000fea0003800000 */
.L_x_320:
[----:B0-----:R-:W-:Y:S01]  /*aec0*/  @!P6 IMAD R3, R38, R17, R2 ;  /* 0x000000112603e224 */ /* 0x001fe200078e0202 */
[----:B------:R-:W-:Y:S04]  /*aed0*/  BSSY B1, `(.L_x_322) ;  /* 0x0000006000017945 */ /* 0x000fe80003800000 */
[----:B------:R0:W-:Y:S01]  /*aee0*/  @!P6 STG.E.U8 desc[UR36][R8.64+0x18], R3 ;  /* 0x000018030800e986 */ /* 0x0001e2000c101124 */
[----:B------:R-:W-:Y:S05]  /*aef0*/  @P1 BRA `(.L_x_323) ;  /* 0x00000000000c1947 */ /* 0x000fea0003800000 */
[----:B------:R-:W0:Y:S02]  /*af00*/  LDG.E.U8 R16, desc[UR36][R156.64+0x19] ;  /* 0x000019249c107981 */ /* 0x000e24000c1e1100 */
[----:B0-----:R-:W-:-:S05]  /*af10*/  PRMT R3, R16, 0x8880, RZ ;  /* 0x0000888010037816 */ /* 0x001fca00000000ff */
[----:B------:R-:W-:-:S07]  /*af20*/  IMAD R2, R3, R18, RZ ;  /* 0x0000001203027224 */ /* 0x000fce00078e02ff */
.L_x_323:
[----:B------:R-:W-:Y:S05]  /*af30*/  BSYNC B1 ;  /* 0x0000000000017941 */ /* 0x000fea0003800000 */
.L_x_322:
        /* <DEDUP_REMOVED lines=12> */
.L_x_325:
[----:B------:R-:W-:Y:S05]  /*b000*/  BSYNC B1 ;  /* 0x0000000000017941 */ /* 0x000fea0003800000 */
.L_x_324:
[----:B0-----:R-:W-:Y:S01]  /*b010*/  @!P4 IMAD R3, R40, R17, R2 ;  /* 0x000000112803c224 */ /* 0x001fe200078e0202 */
[----:B------:R-:W-:Y:S04]  /*b020*/  BSSY B1, `(.L_x_326) ;  /* 0x0000006000017945 */ /* 0x000fe80003800000 */
[----:B------:R0:W-:Y:S01]  /*b030*/  @!P4 STG.E.U8 desc[UR36][R6.64+0x20], R3 ;  /* 0x000020030600c986 */ /* 0x0001e2000c101124 */
[----:B------:R-:W-:Y:S05]  /*b040*/  @P3 BRA `(.L_x_327) ;  /* 0x00000000000c3947 */ /* 0x000fea0003800000 */
[----:B------:R-:W0:Y:S02]  /*b050*/  LDG.E.U8 R16, desc[UR36][R14.64+0x21] ;  /* 0x000021240e107981 */ /* 0x000e24000c1e1100 */
[----:B0-----:R-:W-:-:S05]  /*b060*/  PRMT R3, R16, 0x8880, RZ ;  /* 0x0000888010037816 */ /* 0x001fca00000000ff */
[----:B------:R-:W-:-:S07]  /*b070*/  IMAD R2, R3, R18, RZ ;  /* 0x0000001203027224 */ /* 0x000fce00078e02ff */
.L_x_327:
[----:B------:R-:W-:Y:S05]  /*b080*/  BSYNC B1 ;  /* 0x0000000000017941 */ /* 0x000fea0003800000 */
.L_x_326:
[----:B------:R-:W-:Y:S01]  /*b090*/  @!P3 IMAD R41, R41, R17, R2 ;  /* 0x000000112929b224 */ /* 0x000fe200078e0202 */
[----:B------:R-:W-:Y:S04]  /*b0a0*/  BSSY B1, `(.L_x_328) ;  /* 0x0000006000017945 */ /* 0x000fe80003800000 */
[----:B------:R0:W-:Y:S01]  /*b0b0*/  @!P3 STG.E.U8 desc[UR36][R6.64+0x21], R41 ;  /* 0x000021290600b986 */ /* 0x0001e2000c101124 */
[----:B------:R-:W-:Y:S05]  /*b0c0*/  @P5 BRA `(.L_x_329) ;  /* 0x00000000000c5947 */ /* 0x000fea0003800000 */
[----:B------:R-:W0:Y:S02]  /*b0d0*/  LDG.E.U8 R16, desc[UR36][R156.64+0x20] ;  /* 0x000020249c107981 */ /* 0x000e24000c1e1100 */
[----:B0-----:R-:W-:-:S05]  /*b0e0*/  PRMT R3, R16, 0x8880, RZ ;  /* 0x0000888010037816 */ /* 0x001fca00000000ff */
[----:B------:R-:W-:-:S07]  /*b0f0*/  IMAD R2, R3, R18, RZ ;  /* 0x0000001203027224 */ /* 0x000fce00078e02ff */
.L_x_329:
[----:B------:R-:W-:Y:S05]  /*b100*/  BSYNC B1 ;  /* 0x0000000000017941 */ /* 0x000fea0003800000 */
.L_x_328:
[----:B0-----:R-:W-:Y:S01]  /*b110*/  @!P5 IMAD R3, R42, R17, R2 ;  /* 0x000000112a03d224 */ /* 0x001fe200078e0202 */
[----:B------:R-:W-:Y:S04]  /*b120*/  BSSY B1, `(.L_x_330) ;  /* 0x0000006000017945 */ /* 0x000fe80003800000 */
[----:B------:R0:W-:Y:S01]  /*b130*/  @!P5 STG.E.U8 desc[UR36][R8.64+0x20], R3 ;  /* 0x000020030800d986 */ /* 0x0001e2000c101124 */
[----:B------:R-:W-:Y:S05]  /*b140*/  @P6 BRA `(.L_x_331) ;  /* 0x00000000000c6947 */ /* 0x000fea0003800000 */
[----:B------:R-:W0:Y:S02]  /*b150*/  LDG.E.U8 R16, desc[UR36][R156.64+0x21] ;  /* 0x000021249c107981 */ /* 0x000e24000c1e1100 */
[----:B0-----:R-:W-:-:S05]  /*b160*/  PRMT R3, R16, 0x8880, RZ ;  /* 0x0000888010037816 */ /* 0x001fca00000000ff */
[----:B------:R-:W-:-:S07]  /*b170*/  IMAD R2, R3, R18, RZ ;  /* 0x0000001203027224 */ /* 0x000fce00078e02ff */
.L_x_331:
[----:B------:R-:W-:Y:S05]  /*b180*/  BSYNC B1 ;  /* 0x0000000000017941 */ /* 0x000fea0003800000 */
.L_x_330:
[----:B------:R-:W-:Y:S01]  /*b190*/  @!P6 IMAD R43, R43, R17, R2 ;  /* 0x000000112b2be224 */ /* 0x000fe200078e0202 */
[----:B------:R-:W-:Y:S04]  /*b1a0*/  BSSY B1, `(.L_x_332) ;  /* 0x0000006000017945 */ /* 0x000fe80003800000 */
[----:B------:R0:W-:Y:S01]  /*b1b0*/  @!P6 STG.E.U8 desc[UR36][R8.64+0x21], R43 ;  /* 0x0000212b0800e986 */ /* 0x0001e2000c101124 */
[----:B------:R-:W-:Y:S05]  /*b1c0*/  @P1 BRA `(.L_x_333) ;  /* 0x00000000000c1947 */ /* 0x000fea0003800000 */
[----:B------:R-:W0:Y:S02]  /*b1d0*/  LDG.E.U8 R16, desc[UR36][R14.64+0x28] ;  /* 0x000028240e107981 */ /* 0x000e24000c1e1100 */
[----:B0-----:R-:W-:-:S05]  /*b1e0*/  PRMT R3, R16, 0x8880, RZ ;  /* 0x0000888010037816 */ /* 0x001fca00000000ff */
[----:B------:R-:W-:-:S07]  /*b1f0*/  IMAD R2, R3, R18, RZ ;  /* 0x0000001203027224 */ /* 0x000fce00078e02ff */
.L_x_333:
[----:B------:R-:W-:Y:S05]  /*b200*/  BSYNC B1 ;  /* 0x0000000000017941 */ /* 0x000fea0003800000 */
.L_x_332:
        /* <DEDUP_REMOVED lines=12> */
.L_x_335:
[----:B------:R-:W-:Y:S05]  /*b2d0*/  BSYNC B1 ;  /* 0x0000000000017941 */ /* 0x000fea0003800000 */
.L_x_334:
[----:B------:R-:W-:Y:S01]  /*b2e0*/  @!P4 IMAD R45, R45, R17, R2 ;  /* 0x000000112d2dc224 */ /* 0x000fe200078e0202 */
[----:B------:R-:W-:Y:S04]  /*b2f0*/  BSSY B1, `(.L_x_336) ;  /* 0x0000006000017945 */ /* 0x000fe80003800000 */
[----:B------:R0:W-:Y:S01]  /*b300*/  @!P4 STG.E.U8 desc[UR36][R6.64+0x29], R45 ;  /* 0x0000292d0600c986 */ /* 0x0001e2000c101124 */
[----:B------:R-:W-:Y:S05]  /*b310*/  @P3 BRA `(.L_x_337) ;  /* 0x00000000000c3947 */ /* 0x000fea0003800000 */
[----:B------:R-:W0:Y:S02]  /*b320*/  LDG.E.U8 R16, desc[UR36][R156.64+0x28] ;  /* 0x000028249c107981 */ /* 0x000e24000c1e1100 */
[----:B0-----:R-:W-:-:S05]  /*b330*/  PRMT R3, R16, 0x8880, RZ ;  /* 0x0000888010037816 */ /* 0x001fca00000000ff */
[----:B------:R-:W-:-:S07]  /*b340*/  IMAD R2, R3, R18, RZ ;  /* 0x0000001203027224 */ /* 0x000fce00078e02ff */
.L_x_337:
[----:B------:R-:W-:Y:S05]  /*b350*/  BSYNC B1 ;  /* 0x0000000000017941 */ /* 0x000fea0003800000 */
.L_x_336:
[----:B0-----:R-:W-:Y:S01]  /*b360*/  @!P3 IMAD R3, R46, R17, R2 ;  /* 0x000000112e03b224 */ /* 0x001fe200078e0202 */
[----:B------:R-:W-:Y:S04]  /*b370*/  BSSY B1, `(.L_x_338) ;  /* 0x0000006000017945 */ /* 0x000fe80003800000 */
[----:B------:R0:W-:Y:S01]  /*b380*/  @!P3 STG.E.U8 desc[UR36][R8.64+0x28], R3 ;  /* 0x000028030800b986 */ /* 0x0001e2000c101124 */
[----:B------:R-:W-:Y:S05]  /*b390*/  @P5 BRA `(.L_x_339) ;  /* 0x00000000000c5947 */ /* 0x000fea0003800000 */
[----:B------:R-:W0:Y:S02]  /*b3a0*/  LDG.E.U8 R16, desc[UR36][R156.64+0x29] ;  /* 0x000029249c107981 */ /* 0x000e24000c1e1100 */
[----:B0-----:R-:W-:-:S05]  /*b3b0*/  PRMT R3, R16, 0x8880, RZ ;  /* 0x0000888010037816 */ /* 0x001fca00000000ff */
[----:B------:R-:W-:-:S07]  /*b3c0*/  IMAD R2, R3, R18, RZ ;  /* 0x0000001203027224 */ /* 0x000fce00078e02ff */
.L_x_339:
[----:B------:R-:W-:Y:S05]  /*b3d0*/  BSYNC B1 ;  /* 0x0000000000017941 */ /* 0x000fea0003800000 */
.L_x_338:
[----:B------:R-:W-:Y:S01]  /*b3e0*/  @!P5 IMAD R47, R47, R17, R2 ;  /* 0x000000112f2fd224 */ /* 0x000fe200078e0202 */
[----:B------:R-:W-:Y:S04]  /*b3f0*/  BSSY B1, `(.L_x_340) ;  /* 0x0000006000017945 */ /* 0x000fe80003800000 */
[----:B------:R0:W-:Y:S01]  /*b400*/  @!P5 STG.E.U8 desc[UR36][R8.64+0x29], R47 ;  /* 0x0000292f0800d986 */ /* 0x0001e2000c101124 */
[----:B------:R-:W-:Y:S05]  /*b410*/  @P6 BRA `(.L_x_341) ;  /* 0x00000000000c6947 */ /* 0x000fea0003800000 */
[----:B------:R-:W0:Y:S02]  /*b420*/  LDG.E.U8 R16, desc[UR36][R14.64+0x30] ;  /* 0x000030240e107981 */ /* 0x000e24000c1e1100 */
[----:B0-----:R-:W-:-:S05]  /*b430*/  PRMT R3, R16, 0x8880, RZ ;  /* 0x0000888010037816 */ /* 0x001fca00000000ff */
[----:B------:R-:W-:-:S07]  /*b440*/  IMAD R2, R3, R18, RZ ;  /* 0x0000001203027224 */ /* 0x000fce00078e02ff */
.L_x_341:
[----:B------:R-:W-:Y:S05]  /*b450*/  BSYNC B1 ;  /* 0x0000000000017941 */ /* 0x000fea0003800000 */
.L_x_340:
[----:B0-----:R-:W-:Y:S01]  /*b460*/  @!P6 IMAD R3, R48, R17, R2 ;  /* 0x000000113003e224 */ /* 0x001fe200078e0202 */
[----:B------:R-:W-:Y:S04]  /*b470*/  BSSY B1, `(.L_x_342) ;  /* 0x0000006000017945 */ /* 0x000fe80003800000 */
[----:B------:R0:W-:Y:S01]  /*b480*/  @!P6 STG.E.U8 desc[UR36][R6.64+0x30], R3 ;  /* 0x000030030600e986 */ /* 0x0001e2000c101124 */
[----:B------:R-:W-:Y:S05]  /*b490*/  @P1 BRA `(.L_x_343) ;  /* 0x00000000000c1947 */ /* 0x000fea0003800000 */
[----:B------:R-:W0:Y:S02]  /*b4a0*/  LDG.E.U8 R16, desc[UR36][R14.64+0x31] ;  /* 0x000031240e107981 */ /* 0x000e24000c1e1100 */
[----:B0-----:R-:W-:-:S05]  /*b4b0*/  PRMT R3, R16, 0x8880, RZ ;  /* 0x0000888010037816 */ /* 0x001fca00000000ff */
[----:B------:R-:W-:-:S07]  /*b4c0*/  IMAD R2, R3, R18, RZ ;  /* 0x0000001203027224 */ /* 0x000fce00078e02ff */
.L_x_343:
[----:B------:R-:W-:Y:S05]  /*b4d0*/  BSYNC B1 ;  /* 0x0000000000017941 */ /* 0x000fea0003800000 */
.L_x_342:
        /* <DEDUP_REMOVED lines=12> */
.L_x_345:
[----:B------:R-:W-:Y:S05]  /*b5a0*/  BSYNC B1 ;  /* 0x0000000000017941 */ /* 0x000fea0003800000 */
.L_x_344:
[----:B0-----:R-:W-:Y:S01]  /*b5b0*/  @!P4 IMAD R3, R50, R17, R2 ;  /* 0x000000113203c224 */ /* 0x001fe200078e0202 */
[----:B------:R-:W-:Y:S04]  /*b5c0*/  BSSY B1, `(.L_x_346) ;  /* 0x0000006000017945 */ /* 0x000fe80003800000 */
[----:B------:R0:W-:Y:S01]  /*b5d0*/  @!P4 STG.E.U8 desc[UR36][R8.64+0x30], R3 ;  /* 0x000030030800c986 */ /* 0x0001e2000c101124 */
[----:B------:R-:W-:Y:S05]  /*b5e0*/  @P3 BRA `(.L_x_347) ;  /* 0x00000000000c3947 */ /* 0x000fea0003800000 */
[----:B------:R-:W0:Y:S02]  /*b5f0*/  LDG.E.U8 R16, desc[UR36][R156.64+0x31] ;  /* 0x000031249c107981 */ /* 0x000e24000c1e1100 */
[----:B0-----:R-:W-:-:S05]  /*b600*/  PRMT R3, R16, 0x8880, RZ ;  /* 0x0000888010037816 */ /* 0x001fca00000000ff */
[----:B------:R-:W-:-:S07]  /*b610*/  IMAD R2, R3, R18, RZ ;  /* 0x0000001203027224 */ /* 0x000fce00078e02ff */
.L_x_347:
[----:B------:R-:W-:Y:S05]  /*b620*/  BSYNC B1 ;  /* 0x0000000000017941 */ /* 0x000fea0003800000 */
.L_x_346:
[----:B------:R-:W-:Y:S01]  /*b630*/  @!P3 IMAD R51, R51, R17, R2 ;  /* 0x000000113333b224 */ /* 0x000fe200078e0202 */
[----:B------:R-:W-:Y:S04]  /*b640*/  BSSY B1, `(.L_x_348) ;  /* 0x0000006000017945 */ /* 0x000fe80003800000 */
[----:B------:R0:W-:Y:S01]  /*b650*/  @!P3 STG.E.U8 desc[UR36][R8.64+0x31], R51 ;  /* 0x000031330800b986 */ /* 0x0001e2000c101124 */
[----:B------:R-:W-:Y:S05]  /*b660*/  @P5 BRA `(.L_x_349) ;  /* 0x00000000000c5947 */ /* 0x000fea0003800000 */
[----:B------:R-:W0:Y:S02]  /*b670*/  LDG.E.U8 R16, desc[UR36][R14.64+0x38] ;  /* 0x000038240e107981 */ /* 0x000e24000c1e1100 */
[----:B0-----:R-:W-:-:S05]  /*b680*/  PRMT R3, R16, 0x8880, RZ ;  /* 0x0000888010037816 */ /* 0x001fca00000000ff */
[----:B------:R-:W-:-:S07]  /*b690*/  IMAD R2, R3, R18, RZ ;  /* 0x0000001203027224 */ /* 0x000fce00078e02ff */
.L_x_349:
[----:B------:R-:W-:Y:S05]  /*b6a0*/  BSYNC B1 ;  /* 0x0000000000017941 */ /* 0x000fea0003800000 */
.L_x_348:
[----:B0-----:R-:W-:Y:S01]  /*b6b0*/  @!P5 IMAD R3, R52, R17, R2 ;  /* 0x000000113403d224 */ /* 0x001fe200078e0202 */
[----:B------:R-:W-:Y:S04]  /*b6c0*/  BSSY B1, `(.L_x_350) ;  /* 0x0000006000017945 */ /* 0x000fe80003800000 */
[----:B------:R0:W-:Y:S01]  /*b6d0*/  @!P5 STG.E.U8 desc[UR36][R6.64+0x38], R3 ;  /* 0x000038030600d986 */ /* 0x0001e2000c101124 */
[----:B------:R-:W-:Y:S05]  /*b6e0*/  @P6 BRA `(.L_x_351) ;  /* 0x00000000000c6947 */ /* 0x000fea0003800000 */
[----:B------:R-:W0:Y:S02]  /*b6f0*/  LDG.E.U8 R16, desc[UR36][R14.64+0x39] ;  /* 0x000039240e107981 */ /* 0x000e24000c1e1100 */
[----:B0-----:R-:W-:-:S05]  /*b700*/  PRMT R3, R16, 0x8880, RZ ;  /* 0x0000888010037816 */ /* 0x001fca00000000ff */
[----:B------:R-:W-:-:S07]  /*b710*/  IMAD R2, R3, R18, RZ ;  /* 0x0000001203027224 */ /* 0x000fce00078e02ff */
.L_x_351:
[----:B------:R-:W-:Y:S05]  /*b720*/  BSYNC B1 ;  /* 0x0000000000017941 */ /* 0x000fea0003800000 */
.L_x_350:
[----:B------:R-:W-:Y:S01]  /*b730*/  @!P6 IMAD R53, R53, R17, R2 ;  /* 0x000000113535e224 */ /* 0x000fe200078e0202 */
[----:B------:R-:W-:Y:S04]  /*b740*/  BSSY B1, `(.L_x_352) ;  /* 0x0000006000017945 */ /* 0x000fe80003800000 */
[----:B------:R0:W-:Y:S01]  /*b750*/  @!P6 STG.E.U8 desc[UR36][R6.64+0x39], R53 ;  /* 0x000039350600e986 */ /* 0x0001e2000c101124 */
[----:B------:R-:W-:Y:S05]  /*b760*/  @P1 BRA `(.L_x_353) ;  /* 0x00000000000c1947 */ /* 0x000fea0003800000 */
[----:B------:R-:W0:Y:S02]  /*b770*/  LDG.E.U8 R16, desc[UR36][R156.64+0x38] ;  /* 0x000038249c107981 */ /* 0x000e24000c1e1100 */
[----:B0-----:R-:W-:-:S05]  /*b780*/  PRMT R3, R16, 0x8880, RZ ;  /* 0x0000888010037816 */ /* 0x001fca00000000ff */
[----:B------:R-:W-:-:S07]  /*b790*/  IMAD R2, R3, R18, RZ ;  /* 0x0000001203027224 */ /* 0x000fce00078e02ff */
.L_x_353:
[----:B------:R-:W-:Y:S05]  /*b7a0*/  BSYNC B1 ;  /* 0x0000000000017941 */ /* 0x000fea0003800000 */
.L_x_352:
        /* <DEDUP_REMOVED lines=12> */
.L_x_355:
[----:B------:R-:W-:Y:S05]  /*b870*/  BSYNC B1 ;  /* 0x0000000000017941 */ /* 0x000fea0003800000 */
.L_x_354:
[----:B------:R-:W-:Y:S01]  /*b880*/  @!P4 IMAD R55, R55, R17, R2 ;  /* 0x000000113737c224 */ /* 0x000fe200078e0202 */
[----:B------:R-:W-:Y:S04]  /*b890*/  BSSY B1, `(.L_x_356) ;  /* 0x0000006000017945 */ /* 0x000fe80003800000 */
[----:B------:R0:W-:Y:S01]  /*b8a0*/  @!P4 STG.E.U8 desc[UR36][R8.64+0x39], R55 ;  /* 0x000039370800c986 */ /* 0x0001e2000c101124 */
[----:B------:R-:W-:Y:S05]  /*b8b0*/  @P3 BRA `(.L_x_357) ;  /* 0x00000000000c3947 */ /* 0x000fea0003800000 */
[----:B------:R-:W0:Y:S02]  /*b8c0*/  LDG.E.U8 R16, desc[UR36][R14.64+0x40] ;  /* 0x000040240e107981 */ /* 0x000e24000c1e1100 */
[----:B0-----:R-:W-:-:S05]  /*b8d0*/  PRMT R3, R16, 0x8880, RZ ;  /* 0x0000888010037816 */ /* 0x001fca00000000ff */
[----:B------:R-:W-:-:S07]  /*b8e0*/  IMAD R2, R3, R18, RZ ;  /* 0x0000001203027224 */ /* 0x000fce00078e02ff */
.L_x_357:
[----:B------:R-:W-:Y:S05]  /*b8f0*/  BSYNC B1 ;  /* 0x0000000000017941 */ /* 0x000fea0003800000 */
.L_x_356:
[----:B0-----:R-:W-:Y:S01]  /*b900*/  @!P3 IMAD R3, R56, R17, R2 ;  /* 0x000000113803b224 */ /* 0x001fe200078e0202 */
[----:B------:R-:W-:Y:S04]  /*b910*/  BSSY B1, `(.L_x_358) ;  /* 0x0000006000017945 */ /* 0x000fe80003800000 */
[----:B------:R0:W-:Y:S01]  /*b920*/  @!P3 STG.E.U8 desc[UR36][R6.64+0x40], R3 ;  /* 0x000040030600b986 */ /* 0x0001e2000c101124 */
[----:B------:R-:W-:Y:S05]  /*b930*/  @P5 BRA `(.L_x_359) ;  /* 0x00000000000c5947 */ /* 0x000fea0003800000 */
[----:B------:R-:W0:Y:S02]  /*b940*/  LDG.E.U8 R16, desc[UR36][R14.64+0x41] ;  /* 0x000041240e107981 */ /* 0x000e24000c1e1100 */
[----:B0-----:R-:W-:-:S05]  /*b950*/  PRMT R3, R16, 0x8880, RZ ;  /* 0x0000888010037816 */ /* 0x001fca00000000ff */
[----:B------:R-:W-:-:S07]  /*b960*/  IMAD R2, R3, R18, RZ ;  /* 0x0000001203027224 */ /* 0x000fce00078e02ff */
.L_x_359:
[----:B------:R-:W-:Y:S05]  /*b970*/  BSYNC B1 ;  /* 0x0000000000017941 */ /* 0x000fea0003800000 */
.L_x_358:
[----:B------:R-:W-:Y:S01]  /*b980*/  @!P5 IMAD R57, R57, R17, R2 ;  /* 0x000000113939d224 */ /* 0x000fe200078e0202 */
[----:B------:R-:W-:Y:S04]  /*b990*/  BSSY B1, `(.L_x_360) ;  /* 0x0000006000017945 */ /* 0x000fe80003800000 */
[----:B------:R0:W-:Y:S01]  /*b9a0*/  @!P5 STG.E.U8 desc[UR36][R6.64+0x41], R57 ;  /* 0x000041390600d986 */ /* 0x0001e2000c101124 */
[----:B------:R-:W-:Y:S05]  /*b9b0*/  @P6 BRA `(.L_x_361) ;  /* 0x00000000000c6947 */ /* 0x000fea0003800000 */
[----:B------:R-:W0:Y:S02]  /*b9c0*/  LDG.E.U8 R16, desc[UR36][R156.64+0x40] ;  /* 0x000040249c107981 */ /* 0x000e24000c1e1100 */
[----:B0-----:R-:W-:-:S05]  /*b9d0*/  PRMT R3, R16, 0x8880, RZ ;  /* 0x0000888010037816 */ /* 0x001fca00000000ff */
[----:B------:R-:W-:-:S07]  /*b9e0*/  IMAD R2, R3, R18, RZ ;  /* 0x0000001203027224 */ /* 0x000fce00078e02ff */
.L_x_361:
[----:B------:R-:W-:Y:S05]  /*b9f0*/  BSYNC B1 ;  /* 0x0000000000017941 */ /* 0x000fea0003800000 */
.L_x_360:
[----:B0-----:R-:W-:Y:S01]  /*ba00*/  @!P6 IMAD R3, R58, R17, R2 ;  /* 0x000000113a03e224 */ /* 0x001fe200078e0202 */
[----:B------:R-:W-:Y:S04]  /*ba10*/  BSSY B1, `(.L_x_362) ;  /* 0x0000006000017945 */ /* 0x000fe80003800000 */
[----:B------:R0:W-:Y:S01]  /*ba20*/  @!P6 STG.E.U8 desc[UR36][R8.64+0x40], R3 ;  /* 0x000040030800e986 */ /* 0x0001e2000c101124 */
[----:B------:R-:W-:Y:S05]  /*ba30*/  @P1 BRA `(.L_x_363) ;  /* 0x00000000000c1947 */ /* 0x000fea0003800000 */
[----:B------:R-:W0:Y:S02]  /*ba40*/  LDG.E.U8 R16, desc[UR36][R156.64+0x41] ;  /* 0x000041249c107981 */ /* 0x000e24000c1e1100 */
[----:B0-----:R-:W-:-:S05]  /*ba50*/  PRMT R3, R16, 0x8880, RZ ;  /* 0x0000888010037816 */ /* 0x001fca00000000ff */
[----:B------:R-:W-:-:S07]  /*ba60*/  IMAD R2, R3, R18, RZ ;  /* 0x0000001203027224 */ /* 0x000fce00078e02ff */
.L_x_363:
[----:B------:R-:W-:Y:S05]  /*ba70*/  BSYNC B1 ;  /* 0x0000000000017941 */ /* 0x000fea0003800000 */
.L_x_362:
        /* <DEDUP_REMOVED lines=12> */
.L_x_365:
[----:B------:R-:W-:Y:S05]  /*bb40*/  BSYNC B1 ;  /* 0x0000000000017941 */ /* 0x000fea0003800000 */
.L_x_364:
[----:B0-----:R-:W-:Y:S01]  /*bb50*/  @!P4 IMAD R3, R60, R17, R2 ;  /* 0x000000113c03c224 */ /* 0x001fe200078e0202 */
[----:B------:R-:W-:Y:S04]  /*bb60*/  BSSY B1, `(.L_x_366) ;  /* 0x0000006000017945 */ /* 0x000fe80003800000 */
[----:B------:R0:W-:Y:S01]  /*bb70*/  @!P4 STG.E.U8 desc[UR36][R6.64+0x48], R3 ;  /* 0x000048030600c986 */ /* 0x0001e2000c101124 */
[----:B------:R-:W-:Y:S05]  /*bb80*/  @P3 BRA `(.L_x_367) ;  /* 0x00000000000c3947 */ /* 0x000fea0003800000 */
[----:B------:R-:W0:Y:S02]  /*bb90*/  LDG.E.U8 R16, desc[UR36][R14.64+0x49] ;  /* 0x000049240e107981 */ /* 0x000e24000c1e1100 */
[----:B0-----:R-:W-:-:S05]  /*bba0*/  PRMT R3, R16, 0x8880, RZ ;  /* 0x0000888010037816 */ /* 0x001fca00000000ff */
[----:B------:R-:W-:-:S07]  /*bbb0*/  IMAD R2, R3, R18, RZ ;  /* 0x0000001203027224 */ /* 0x000fce00078e02ff */
.L_x_367:
[----:B------:R-:W-:Y:S05]  /*bbc0*/  BSYNC B1 ;  /* 0x0000000000017941 */ /* 0x000fea0003800000 */
.L_x_366:
[----:B------:R-:W-:Y:S01]  /*bbd0*/  @!P3 IMAD R61, R61, R17, R2 ;  /* 0x000000113d3db224 */ /* 0x000fe200078e0202 */
[----:B------:R-:W-:Y:S04]  /*bbe0*/  BSSY B1, `(.L_x_368) ;  /* 0x0000006000017945 */ /* 0x000fe80003800000 */
[----:B------:R0:W-:Y:S01]  /*bbf0*/  @!P3 STG.E.U8 desc[UR36][R6.64+0x49], R61 ;  /* 0x0000493d0600b986 */ /* 0x0001e2000c101124 */
[----:B------:R-:W-:Y:S05]  /*bc00*/  @P5 BRA `(.L_x_369) ;  /* 0x00000000000c5947 */ /* 0x000fea0003800000 */
[----:B------:R-:W0:Y:S02]  /*bc10*/  LDG.E.U8 R16, desc[UR36][R156.64+0x48] ;  /* 0x000048249c107981 */ /* 0x000e24000c1e1100 */
[----:B0-----:R-:W-:-:S05]  /*bc20*/  PRMT R3, R16, 0x8880, RZ ;  /* 0x0000888010037816 */ /* 0x001fca00000000ff */
[----:B------:R-:W-:-:S07]  /*bc30*/  IMAD R2, R3, R18, RZ ;  /* 0x0000001203027224 */ /* 0x000fce00078e02ff */
.L_x_369:
[----:B------:R-:W-:Y:S05]  /*bc40*/  BSYNC B1 ;  /* 0x0000000000017941 */ /* 0x000fea0003800000 */
.L_x_368:
[----:B0-----:R-:W-:Y:S01]  /*bc50*/  @!P5 IMAD R3, R62, R17, R2 ;  /* 0x000000113e03d224 */ /* 0x001fe200078e0202 */
[----:B------:R-:W-:Y:S04]  /*bc60*/  BSSY B1, `(.L_x_370) ;  /* 0x0000006000017945 */ /* 0x000fe80003800000 */
[----:B------:R0:W-:Y:S01]  /*bc70*/  @!P5 STG.E.U8 desc[UR36][R8.64+0x48], R3 ;  /* 0x000048030800d986 */ /* 0x0001e2000c101124 */
[----:B------:R-:W-:Y:S05]  /*bc80*/  @P6 BRA `(.L_x_371) ;  /* 0x00000000000c6947 */ /* 0x000fea0003800000 */
[----:B------:R-:W0:Y:S02]  /*bc90*/  LDG.E.U8 R16, desc[UR36][R156.64+0x49] ;  /* 0x000049249c107981 */ /* 0x000e24000c1e1100 */
[----:B0-----:R-:W-:-:S05]  /*bca0*/  PRMT R3, R16, 0x8880, RZ ;  /* 0x0000888010037816 */ /* 0x001fca00000000ff */
[----:B------:R-:W-:-:S07]  /*bcb0*/  IMAD R2, R3, R18, RZ ;  /* 0x0000001203027224 */ /* 0x000fce00078e02ff */
.L_x_371:
[----:B------:R-:W-:Y:S05]  /*bcc0*/  BSYNC B1 ;  /* 0x0000000000017941 */ /* 0x000fea0003800000 */
.L_x_370:
[----:B------:R-:W-:Y:S01]  /*bcd0*/  @!P6 IMAD R63, R63, R17, R2 ;  /* 0x000000113f3fe224 */ /* 0x000fe200078e0202 */
[----:B------:R-:W-:Y:S04]  /*bce0*/  BSSY B1, `(.L_x_372) ;  /* 0x0000006000017945 */ /* 0x000fe80003800000 */
[----:B------:R0:W-:Y:S01]  /*bcf0*/  @!P6 STG.E.U8 desc[UR36][R8.64+0x49], R63 ;  /* 0x0000493f0800e986 */ /* 0x0001e2000c101124 */
[----:B------:R-:W-:Y:S05]  /*bd00*/  @P1 BRA `(.L_x_373) ;  /* 0x00000000000c1947 */ /* 0x000fea0003800000 */
[----:B------:R-:W0:Y:S02]  /*bd10*/  LDG.E.U8 R16, desc[UR36][R14.64+0x50] ;  /* 0x000050240e107981 */ /* 0x000e24000c1e1100 */
[----:B0-----:R-:W-:-:S05]  /*bd20*/  PRMT R3, R16, 0x8880, RZ ;  /* 0x0000888010037816 */ /* 0x001fca00000000ff */
[----:B------:R-:W-:-:S07]  /*bd30*/  IMAD R2, R3, R18, RZ ;  /* 0x0000001203027224 */ /* 0x000fce00078e02ff */
.L_x_373:
[----:B------:R-:W-:Y:S05]  /*bd40*/  BSYNC B1 ;  /* 0x0000000000017941 */ /* 0x000fea0003800000 */
.L_x_372:
        /* <DEDUP_REMOVED lines=12> */
.L_x_375:
[----:B------:R-:W-:Y:S05]  /*be10*/  BSYNC B1 ;  /* 0x0000000000017941 */ /* 0x000fea0003800000 */
.L_x_374:
[----:B------:R-:W-:Y:S01]  /*be20*/  @!P4 IMAD R65, R65, R17, R2 ;  /* 0x000000114141c224 */ /* 0x000fe200078e0202 */
[----:B------:R-:W-:Y:S04]  /*be30*/  BSSY B1, `(.L_x_376) ;  /* 0x0000006000017945 */ /* 0x000fe80003800000 */
[----:B------:R0:W-:Y:S01]  /*be40*/  @!P4 STG.E.U8 desc[UR36][R6.64+0x51], R65 ;  /* 0x000051410600c986 */ /* 0x0001e2000c101124 */
[----:B------:R-:W-:Y:S05]  /*be50*/  @P3 BRA `(.L_x_377) ;  /* 0x00000000000c3947 */ /* 0x000fea0003800000 */
[----:B------:R-:W0:Y:S02]  /*be60*/  LDG.E.U8 R16, desc[UR36][R156.64+0x50] ;  /* 0x000050249c107981 */ /* 0x000e24000c1e1100 */
[----:B0-----:R-:W-:-:S05]  /*be70*/  PRMT R3, R16, 0x8880, RZ ;  /* 0x0000888010037816 */ /* 0x001fca00000000ff */
[----:B------:R-:W-:-:S07]  /*be80*/  IMAD R2, R3, R18, RZ ;  /* 0x0000001203027224 */ /* 0x000fce00078e02ff */
.L_x_377:
[----:B------:R-:W-:Y:S05]  /*be90*/  BSYNC B1 ;  /* 0x0000000000017941 */ /* 0x000fea0003800000 */
.L_x_376:
[----:B0-----:R-:W-:Y:S01]  /*bea0*/  @!P3 IMAD R3, R66, R17, R2 ;  /* 0x000000114203b224 */ /* 0x001fe200078e0202 */
[----:B------:R-:W-:Y:S04]  /*beb0*/  BSSY B1, `(.L_x_378) ;  /* 0x0000006000017945 */ /* 0x000fe80003800000 */
[----:B------:R0:W-:Y:S01]  /*bec0*/  @!P3 STG.E.U8 desc[UR36][R8.64+0x50], R3 ;  /* 0x000050030800b986 */ /* 0x0001e2000c101124 */
[----:B------:R-:W-:Y:S05]  /*bed0*/  @P5 BRA `(.L_x_379) ;  /* 0x00000000000c5947 */ /* 0x000fea0003800000 */
[----:B------:R-:W0:Y:S02]  /*bee0*/  LDG.E.U8 R16, desc[UR36][R156.64+0x51] ;  /* 0x000051249c107981 */ /* 0x000e24000c1e1100 */
[----:B0-----:R-:W-:-:S05]  /*bef0*/  PRMT R3, R16, 0x8880, RZ ;  /* 0x0000888010037816 */ /* 0x001fca00000000ff */
[----:B------:R-:W-:-:S07]  /*bf00*/  IMAD R2, R3, R18, RZ ;  /* 0x0000001203027224 */ /* 0x000fce00078e02ff */
.L_x_379:
[----:B------:R-:W-:Y:S05]  /*bf10*/  BSYNC B1 ;  /* 0x0000000000017941 */ /* 0x000fea0003800000 */
.L_x_378:
[----:B------:R-:W-:Y:S01]  /*bf20*/  @!P5 IMAD R67, R67, R17, R2 ;  /* 0x000000114343d224 */ /* 0x000fe200078e0202 */
[----:B------:R-:W-:Y:S04]  /*bf30*/  BSSY B1, `(.L_x_380) ;  /* 0x0000006000017945 */ /* 0x000fe80003800000 */
[----:B------:R0:W-:Y:S01]  /*bf40*/  @!P5 STG.E.U8 desc[UR36][R8.64+0x51], R67 ;  /* 0x000051430800d986 */ /* 0x0001e2000c101124 */
[----:B------:R-:W-:Y:S05]  /*bf50*/  @P6 BRA `(.L_x_381) ;  /* 0x00000000000c6947 */ /* 0x000fea0003800000 */
[----:B------:R-:W0:Y:S02]  /*bf60*/  LDG.E.U8 R16, desc[UR36][R14.64+0x58] ;  /* 0x000058240e107981 */ /* 0x000e24000c1e1100 */
[----:B0-----:R-:W-:-:S05]  /*bf70*/  PRMT R3, R16, 0x8880, RZ ;  /* 0x0000888010037816 */ /* 0x001fca00000000ff */
[----:B------:R-:W-:-:S07]  /*bf80*/  IMAD R2, R3, R18, RZ ;  /* 0x0000001203027224 */ /* 0x000fce00078e02ff */
.L_x_381:
[----:B------:R-:W-:Y:S05]  /*bf90*/  BSYNC B1 ;  /* 0x0000000000017941 */ /* 0x000fea0003800000 */
.L_x_380:
[----:B0-----:R-:W-:Y:S01]  /*bfa0*/  @!P6 IMAD R3, R68, R17, R2 ;  /* 0x000000114403e224 */ /* 0x001fe200078e0202 */
[----:B------:R-:W-:Y:S04]  /*bfb0*/  BSSY B1, `(.L_x_382) ;  /* 0x0000006000017945 */ /* 0x000fe80003800000 */
[----:B------:R0:W-:Y:S01]  /*bfc0*/  @!P6 STG.E.U8 desc[UR36][R6.64+0x58], R3 ;  /* 0x000058030600e986 */ /* 0x0001e2000c101124 */
[----:B------:R-:W-:Y:S05]  /*bfd0*/  @P1 BRA `(.L_x_383) ;  /* 0x00000000000c1947 */ /* 0x000fea0003800000 */
[----:B------:R-:W0:Y:S02]  /*bfe0*/  LDG.E.U8 R16, desc[UR36][R14.64+0x59] ;  /* 0x000059240e107981 */ /* 0x000e24000c1e1100 */
[----:B0-----:R-:W-:-:S05]  /*bff0*/  PRMT R3, R16, 0x8880, RZ ;  /* 0x0000888010037816 */ /* 0x001fca00000000ff */
[----:B------:R-:W-:-:S07]  /*c000*/  IMAD R2, R3, R18, RZ ;  /* 0x0000001203027224 */ /* 0x000fce00078e02ff */
.L_x_383:
[----:B------:R-:W-:Y:S05]  /*c010*/  BSYNC B1 ;  /* 0x0000000000017941 */ /* 0x000fea0003800000 */
.L_x_382:
        /* <DEDUP_REMOVED lines=12> */
.L_x_385:
[----:B------:R-:W-:Y:S05]  /*c0e0*/  BSYNC B1 ;  /* 0x0000000000017941 */ /* 0x000fea0003800000 */
.L_x_384:
[----:B0-----:R-:W-:Y:S01]  /*c0f0*/  @!P4 IMAD R3, R70, R17, R2 ;  /* 0x000000114603c224 */ /* 0x001fe200078e0202 */
[----:B------:R-:W-:Y:S04]  /*c100*/  BSSY B1, `(.L_x_386) ;  /* 0x0000006000017945 */ /* 0x000fe80003800000 */
[----:B------:R0:W-:Y:S01]  /*c110*/  @!P4 STG.E.U8 desc[UR36][R8.64+0x58], R3 ;  /* 0x000058030800c986 */ /* 0x0001e2000c101124 */
[----:B------:R-:W-:Y:S05]  /*c120*/  @P3 BRA `(.L_x_387) ;  /* 0x00000000000c3947 */ /* 0x000fea0003800000 */
[----:B------:R-:W0:Y:S02]  /*c130*/  LDG.E.U8 R16, desc[UR36][R156.64+0x59] ;  /* 0x000059249c107981 */ /* 0x000e24000c1e1100 */
[----:B0-----:R-:W-:-:S05]  /*c140*/  PRMT R3, R16, 0x8880, RZ ;  /* 0x0000888010037816 */ /* 0x001fca00000000ff */
[----:B------:R-:W-:-:S07]  /*c150*/  IMAD R2, R3, R18, RZ ;  /* 0x0000001203027224 */ /* 0x000fce00078e02ff */
.L_x_387:
[----:B------:R-:W-:Y:S05]  /*c160*/  BSYNC B1 ;  /* 0x0000000000017941 */ /* 0x000fea0003800000 */
.L_x_386:
[----:B------:R-:W-:Y:S01]  /*c170*/  @!P3 IMAD R71, R71, R17, R2 ;  /* 0x000000114747b224 */ /* 0x000fe200078e0202 */
[----:B------:R-:W-:Y:S04]  /*c180*/  BSSY B1, `(.L_x_388) ;  /* 0x0000006000017945 */ /* 0x000fe80003800000 */
[----:B------:R0:W-:Y:S01]  /*c190*/  @!P3 STG.E.U8 desc[UR36][R8.64+0x59], R71 ;  /* 0x000059470800b986 */ /* 0x0001e2000c101124 */
[----:B------:R-:W-:Y:S05]  /*c1a0*/  @P5 BRA `(.L_x_389) ;  /* 0x00000000000c5947 */ /* 0x000fea0003800000 */
[----:B------:R-:W0:Y:S02]  /*c1b0*/  LDG.E.U8 R16, desc[UR36][R14.64+0x60] ;  /* 0x000060240e107981 */ /* 0x000e24000c1e1100 */
[----:B0-----:R-:W-:-:S05]  /*c1c0*/  PRMT R3, R16, 0x8880, RZ ;  /* 0x0000888010037816 */ /* 0x001fca00000000ff */
[----:B------:R-:W-:-:S07]  /*c1d0*/  IMAD R2, R3, R18, RZ ;  /* 0x0000001203027224 */ /* 0x000fce00078e02ff */
.L_x_389:
[----:B------:R-:W-:Y:S05]  /*c1e0*/  BSYNC B1 ;  /* 0x0000000000017941 */ /* 0x000fea0003800000 */
.L_x_388:
[----:B0-----:R-:W-:Y:S01]  /*c1f0*/  @!P5 IMAD R3, R72, R17, R2 ;  /* 0x000000114803d224 */ /* 0x001fe200078e0202 */
[----:B------:R-:W-:Y:S04]  /*c200*/  BSSY B1, `(.L_x_390) ;  /* 0x0000006000017945 */ /* 0x000fe80003800000 */
[----:B------:R0:W-:Y:S01]  /*c210*/  @!P5 STG.E.U8 desc[UR36][R6.64+0x60], R3 ;  /* 0x000060030600d986 */ /* 0x0001e2000c101124 */
[----:B------:R-:W-:Y:S05]  /*c220*/  @P6 BRA `(.L_x_391) ;  /* 0x00000000000c6947 */ /* 0x000fea0003800000 */
[----:B------:R-:W0:Y:S02]  /*c230*/  LDG.E.U8 R16, desc[UR36][R14.64+0x61] ;  /* 0x000061240e107981 */ /* 0x000e24000c1e1100 */
[----:B0-----:R-:W-:-:S05]  /*c240*/  PRMT R3, R16, 0x8880, RZ ;  /* 0x0000888010037816 */ /* 0x001fca00000000ff */
[----:B------:R-:W-:-:S07]  /*c250*/  IMAD R2, R3, R18, RZ ;  /* 0x0000001203027224 */ /* 0x000fce00078e02ff */
.L_x_391:
[----:B------:R-:W-:Y:S05]  /*c260*/  BSYNC B1 ;  /* 0x0000000000017941 */ /* 0x000fea0003800000 */
.L_x_390:
[----:B------:R-:W-:Y:S01]  /*c270*/  @!P6 IMAD R73, R73, R17, R2 ;  /* 0x000000114949e224 */ /* 0x000fe200078e0202 */
[----:B------:R-:W-:Y:S04]  /*c280*/  BSSY B1, `(.L_x_392) ;  /* 0x0000006000017945 */ /* 0x000fe80003800000 */
[----:B------:R0:W-:Y:S01]  /*c290*/  @!P6 STG.E.U8 desc[UR36][R6.64+0x61], R73 ;  /* 0x000061490600e986 */ /* 0x0001e2000c101124 */
[----:B------:R-:W-:Y:S05]  /*c2a0*/  @P1 BRA `(.L_x_393) ;  /* 0x00000000000c1947 */ /* 0x000fea0003800000 */
[----:B------:R-:W0:Y:S02]  /*c2b0*/  LDG.E.U8 R16, desc[UR36][R156.64+0x60] ;  /* 0x000060249c107981 */ /* 0x000e24000c1e1100 */
[----:B0-----:R-:W-:-:S05]  /*c2c0*/  PRMT R3, R16, 0x8880, RZ ;  /* 0x0000888010037816 */ /* 0x001fca00000000ff */
[----:B------:R-:W-:-:S07]  /*c2d0*/  IMAD R2, R3, R18, RZ ;  /* 0x0000001203027224 */ /* 0x000fce00078e02ff */
.L_x_393:
[----:B------:R-:W-:Y:S05]  /*c2e0*/  BSYNC B1 ;  /* 0x0000000000017941 */ /* 0x000fea0003800000 */
.L_x_392:
        /* <DEDUP_REMOVED lines=12> */
.L_x_395:
[----:B------:R-:W-:Y:S05]  /*c3b0*/  BSYNC B1 ;  /* 0x0000000000017941 */ /* 0x000fea0003800000 */
.L_x_394:
[----:B------:R-:W-:Y:S01]  /*c3c0*/  @!P4 IMAD R75, R75, R17, R2 ;  /* 0x000000114b4bc224 */ /* 0x000fe200078e0202 */
[----:B------:R-:W-:Y:S04]  /*c3d0*/  BSSY B1, `(.L_x_396) ;  /* 0x0000006000017945 */ /* 0x000fe80003800000 */
[----:B------:R0:W-:Y:S01]  /*c3e0*/  @!P4 STG.E.U8 desc[UR36][R8.64+0x61], R75 ;  /* 0x0000614b0800c986 */ /* 0x0001e2000c101124 */
[----:B------:R-:W-:Y:S05]  /*c3f0*/  @P3 BRA `(.L_x_397) ;  /* 0x00000000000c3947 */ /* 0x000fea0003800000 */
[----:B------:R-:W0:Y:S02]  /*c400*/  LDG.E.U8 R16, desc[UR36][R14.64+0x68] ;  /* 0x000068240e107981 */ /* 0x000e24000c1e1100 */
[----:B0-----:R-:W-:-:S05]  /*c410*/  PRMT R3, R16, 0x8880, RZ ;  /* 0x0000888010037816 */ /* 0x001fca00000000ff */
[----:B------:R-:W-:-:S07]  /*c420*/  IMAD R2, R3, R18, RZ ;  /* 0x0000001203027224 */ /* 0x000fce00078e02ff */
.L_x_397:
[----:B------:R-:W-:Y:S05]  /*c430*/  BSYNC B1 ;  /* 0x0000000000017941 */ /* 0x000fea0003800000 */
.L_x_396:
[----:B0-----:R-:W-:Y:S01]  /*c440*/  @!P3 IMAD R3, R76, R17, R2 ;  /* 0x000000114c03b224 */ /* 0x001fe200078e0202 */
[----:B------:R-:W-:Y:S04]  /*c450*/  BSSY B1, `(.L_x_398) ;  /* 0x0000006000017945 */ /* 0x000fe80003800000 */
[----:B------:R0:W-:Y:S01]  /*c460*/  @!P3 STG.E.U8 desc[UR36][R6.64+0x68], R3 ;  /* 0x000068030600b986 */ /* 0x0001e2000c101124 */
[----:B------:R-:W-:Y:S05]  /*c470*/  @P5 BRA `(.L_x_399) ;  /* 0x00000000000c5947 */ /* 0x000fea0003800000 */
[----:B------:R-:W0:Y:S02]  /*c480*/  LDG.E.U8 R16, desc[UR36][R14.64+0x69] ;  /* 0x000069240e107981 */ /* 0x000e24000c1e1100 */
[----:B0-----:R-:W-:-:S05]  /*c490*/  PRMT R3, R16, 0x8880, RZ ;  /* 0x0000888010037816 */ /* 0x001fca00000000ff */
[----:B------:R-:W-:-:S07]  /*c4a0*/  IMAD R2, R3, R18, RZ ;  /* 0x0000001203027224 */ /* 0x000fce00078e02ff */
.L_x_399:
[----:B------:R-:W-:Y:S05]  /*c4b0*/  BSYNC B1 ;  /* 0x0000000000017941 */ /* 0x000fea0003800000 */
.L_x_398:
[----:B------:R-:W-:Y:S01]  /*c4c0*/  @!P5 IMAD R77, R77, R17, R2 ;  /* 0x000000114d4dd224 */ /* 0x000fe200078e0202 */
[----:B------:R-:W-:Y:S04]  /*c4d0*/  BSSY B1, `(.L_x_400) ;  /* 0x0000006000017945 */ /* 0x000fe80003800000 */
[----:B------:R0:W-:Y:S01]  /*c4e0*/  @!P5 STG.E.U8 desc[UR36][R6.64+0x69], R77 ;  /* 0x0000694d0600d986 */ /* 0x0001e2000c101124 */
[----:B------:R-:W-:Y:S05]  /*c4f0*/  @P6 BRA `(.L_x_401) ;  /* 0x00000000000c6947 */ /* 0x000fea0003800000 */
[----:B------:R-:W0:Y:S02]  /*c500*/  LDG.E.U8 R16, desc[UR36][R156.64+0x68] ;  /* 0x000068249c107981 */ /* 0x000e24000c1e1100 */
[----:B0-----:R-:W-:-:S05]  /*c510*/  PRMT R3, R16, 0x8880, RZ ;  /* 0x0000888010037816 */ /* 0x001fca00000000ff */
[----:B------:R-:W-:-:S07]  /*c520*/  IMAD R2, R3, R18, RZ ;  /* 0x0000001203027224 */ /* 0x000fce00078e02ff */
.L_x_401:
[----:B------:R-:W-:Y:S05]  /*c530*/  BSYNC B1 ;  /* 0x0000000000017941 */ /* 0x000fea0003800000 */
.L_x_400:
[----:B0-----:R-:W-:Y:S01]  /*c540*/  @!P6 IMAD R3, R78, R17, R2 ;  /* 0x000000114e03e224 */ /* 0x001fe200078e0202 */
[----:B------:R-:W-:Y:S04]  /*c550*/  BSSY B1, `(.L_x_402) ;  /* 0x0000006000017945 */ /* 0x000fe80003800000 */
[----:B------:R0:W-:Y:S01]  /*c560*/  @!P6 STG.E.U8 desc[UR36][R8.64+0x68], R3 ;  /* 0x000068030800e986 */ /* 0x0001e2000c101124 */
[----:B------:R-:W-:Y:S05]  /*c570*/  @P1 BRA `(.L_x_403) ;  /* 0x00000000000c1947 */ /* 0x000fea0003800000 */
[----:B------:R-:W0:Y:S02]  /*c580*/  LDG.E.U8 R16, desc[UR36][R156.64+0x69] ;  /* 0x000069249c107981 */ /* 0x000e24000c1e1100 */
[----:B0-----:R-:W-:-:S05]  /*c590*/  PRMT R3, R16, 0x8880, RZ ;  /* 0x0000888010037816 */ /* 0x001fca00000000ff */
[----:B------:R-:W-:-:S07]  /*c5a0*/  IMAD R2, R3, R18, RZ ;  /* 0x0000001203027224 */ /* 0x000fce00078e02ff */
.L_x_403:
[----:B------:R-:W-:Y:S05]  /*c5b0*/  BSYNC B1 ;  /* 0x0000000000017941 */ /* 0x000fea0003800000 */
.L_x_402:
        /* <DEDUP_REMOVED lines=12> */
.L_x_405:
[----:B------:R-:W-:Y:S05]  /*c680*/  BSYNC B1 ;  /* 0x0000000000017941 */ /* 0x000fea0003800000 */
.L_x_404:
[----:B0-----:R-:W-:Y:S01]  /*c690*/  @!P4 IMAD R3, R80, R17, R2 ;  /* 0x000000115003c224 */ /* 0x001fe200078e0202 */
[----:B------:R-:W-:Y:S04]  /*c6a0*/  BSSY B1, `(.L_x_406) ;  /* 0x0000006000017945 */ /* 0x000fe80003800000 */
[----:B------:R0:W-:Y:S01]  /*c6b0*/  @!P4 STG.E.U8 desc[UR36][R6.64+0x70], R3 ;  /* 0x000070030600c986 */ /* 0x0001e2000c101124 */
[----:B------:R-:W-:Y:S05]  /*c6c0*/  @P3 BRA `(.L_x_407) ;  /* 0x00000000000c3947 */ /* 0x000fea0003800000 */
[----:B------:R-:W0:Y:S02]  /*c6d0*/  LDG.E.U8 R16, desc[UR36][R14.64+0x71] ;  /* 0x000071240e107981 */ /* 0x000e24000c1e1100 */
[----:B0-----:R-:W-:-:S05]  /*c6e0*/  PRMT R3, R16, 0x8880, RZ ;  /* 0x0000888010037816 */ /* 0x001fca00000000ff */
[----:B------:R-:W-:-:S07]  /*c6f0*/  IMAD R2, R3, R18, RZ ;  /* 0x0000001203027224 */ /* 0x000fce00078e02ff */
.L_x_407:
[----:B------:R-:W-:Y:S05]  /*c700*/  BSYNC B1 ;  /* 0x0000000000017941 */ /* 0x000fea0003800000 */
.L_x_406:
[----:B------:R-:W-:Y:S01]  /*c710*/  @!P3 IMAD R81, R81, R17, R2 ;  /* 0x000000115151b224 */ /* 0x000fe200078e0202 */
[----:B------:R-:W-:Y:S04]  /*c720*/  BSSY B1, `(.L_x_408) ;  /* 0x0000006000017945 */ /* 0x000fe80003800000 */
[----:B------:R0:W-:Y:S01]  /*c730*/  @!P3 STG.E.U8 desc[UR36][R6.64+0x71], R81 ;  /* 0x000071510600b986 */ /* 0x0001e2000c101124 */
[----:B------:R-:W-:Y:S05]  /*c740*/  @P5 BRA `(.L_x_409) ;  /* 0x00000000000c5947 */ /* 0x000fea0003800000 */
[----:B------:R-:W0:Y:S02]  /*c750*/  LDG.E.U8 R16, desc[UR36][R156.64+0x70] ;  /* 0x000070249c107981 */ /* 0x000e24000c1e1100 */
[----:B0-----:R-:W-:-:S05]  /*c760*/  PRMT R3, R16, 0x8880, RZ ;  /* 0x0000888010037816 */ /* 0x001fca00000000ff */
[----:B------:R-:W-:-:S07]  /*c770*/  IMAD R2, R3, R18, RZ ;  /* 0x0000001203027224 */ /* 0x000fce00078e02ff */
.L_x_409:
[----:B------:R-:W-:Y:S05]  /*c780*/  BSYNC B1 ;  /* 0x0000000000017941 */ /* 0x000fea0003800000 */
.L_x_408:
[----:B0-----:R-:W-:Y:S01]  /*c790*/  @!P5 IMAD R3, R82, R17, R2 ;  /* 0x000000115203d224 */ /* 0x001fe200078e0202 */
[----:B------:R-:W-:Y:S04]  /*c7a0*/  BSSY B1, `(.L_x_410) ;  /* 0x0000006000017945 */ /* 0x000fe80003800000 */
[----:B------:R0:W-:Y:S01]  /*c7b0*/  @!P5 STG.E.U8 desc[UR36][R8.64+0x70], R3 ;  /* 0x000070030800d986 */ /* 0x0001e2000c101124 */
[----:B------:R-:W-:Y:S05]  /*c7c0*/  @P6 BRA `(.L_x_411) ;  /* 0x00000000000c6947 */ /* 0x000fea0003800000 */
[----:B------:R-:W0:Y:S02]  /*c7d0*/  LDG.E.U8 R16, desc[UR36][R156.64+0x71] ;  /* 0x000071249c107981 */ /* 0x000e24000c1e1100 */
[----:B0-----:R-:W-:-:S05]  /*c7e0*/  PRMT R3, R16, 0x8880, RZ ;  /* 0x0000888010037816 */ /* 0x001fca00000000ff */
[----:B------:R-:W-:-:S07]  /*c7f0*/  IMAD R2, R3, R18, RZ ;  /* 0x0000001203027224 */ /* 0x000fce00078e02ff */
.L_x_411:
[----:B------:R-:W-:Y:S05]  /*c800*/  BSYNC B1 ;  /* 0x0000000000017941 */ /* 0x000fea0003800000 */
.L_x_410:
[----:B------:R-:W-:Y:S01]  /*c810*/  @!P6 IMAD R83, R83, R17, R2 ;  /* 0x000000115353e224 */ /* 0x000fe200078e0202 */
[----:B------:R-:W-:Y:S04]  /*c820*/  BSSY B1, `(.L_x_412) ;  /* 0x0000006000017945 */ /* 0x000fe80003800000 */
[----:B------:R0:W-:Y:S01]  /*c830*/  @!P6 STG.E.U8 desc[UR36][R8.64+0x71], R83 ;  /* 0x000071530800e986 */ /* 0x0001e2000c101124 */
[----:B------:R-:W-:Y:S05]  /*c840*/  @P1 BRA `(.L_x_413) ;  /* 0x00000000000c1947 */ /* 0x000fea0003800000 */
[----:B------:R-:W0:Y:S02]  /*c850*/  LDG.E.U8 R16, desc[UR36][R14.64+0x78] ;  /* 0x000078240e107981 */ /* 0x000e24000c1e1100 */
[----:B0-----:R-:W-:-:S05]  /*c860*/  PRMT R3, R16, 0x8880, RZ ;  /* 0x0000888010037816 */ /* 0x001fca00000000ff */
[----:B------:R-:W-:-:S07]  /*c870*/  IMAD R2, R3, R18, RZ ;  /* 0x0000001203027224 */ /* 0x000fce00078e02ff */
.L_x_413:
[----:B------:R-:W-:Y:S05]  /*c880*/  BSYNC B1 ;  /* 0x0000000000017941 */ /* 0x000fea0003800000 */
.L_x_412:
        /* <DEDUP_REMOVED lines=12> */
.L_x_415:
[----:B------:R-:W-:Y:S05]  /*c950*/  BSYNC B1 ;  /* 0x0000000000017941 */ /* 0x000fea0003800000 */
.L_x_414:
[----:B------:R-:W-:Y:S01]  /*c960*/  @!P4 IMAD R85, R85, R17, R2 ;  /* 0x000000115555c224 */ /* 0x000fe200078e0202 */
[----:B------:R-:W-:Y:S04]  /*c970*/  BSSY B1, `(.L_x_416) ;  /* 0x0000006000017945 */ /* 0x000fe80003800000 */
[----:B------:R0:W-:Y:S01]  /*c980*/  @!P4 STG.E.U8 desc[UR36][R6.64+0x79], R85 ;  /* 0x000079550600c986 */ /* 0x0001e2000c101124 */
[----:B------:R-:W-:Y:S05]  /*c990*/  @P3 BRA `(.L_x_417) ;  /* 0x00000000000c3947 */ /* 0x000fea0003800000 */
[----:B------:R-:W0:Y:S02]  /*c9a0*/  LDG.E.U8 R16, desc[UR36][R156.64+0x78] ;  /* 0x000078249c107981 */ /* 0x000e24000c1e1100 */
[----:B0-----:R-:W-:-:S05]  /*c9b0*/  PRMT R3, R16, 0x8880, RZ ;  /* 0x0000888010037816 */ /* 0x001fca00000000ff */
[----:B------:R-:W-:-:S07]  /*c9c0*/  IMAD R2, R3, R18, RZ ;  /* 0x0000001203027224 */ /* 0x000fce00078e02ff */
.L_x_417:
[----:B------:R-:W-:Y:S05]  /*c9d0*/  BSYNC B1 ;  /* 0x0000000000017941 */ /* 0x000fea0003800000 */
.L_x_416:
[----:B0-----:R-:W-:Y:S01]  /*c9e0*/  @!P3 IMAD R3, R86, R17, R2 ;  /* 0x000000115603b224 */ /* 0x001fe200078e0202 */
[----:B------:R-:W-:Y:S04]  /*c9f0*/  BSSY B1, `(.L_x_418) ;  /* 0x0000006000017945 */ /* 0x000fe80003800000 */
[----:B------:R0:W-:Y:S01]  /*ca00*/  @!P3 STG.E.U8 desc[UR36][R8.64+0x78], R3 ;  /* 0x000078030800b986 */ /* 0x0001e2000c101124 */
[----:B------:R-:W-:Y:S05]  /*ca10*/  @P5 BRA `(.L_x_419) ;  /* 0x00000000000c5947 */ /* 0x000fea0003800000 */
[----:B------:R-:W0:Y:S02]  /*ca20*/  LDG.E.U8 R16, desc[UR36][R156.64+0x79] ;  /* 0x000079249c107981 */ /* 0x000e24000c1e1100 */
[----:B0-----:R-:W-:-:S05]  /*ca30*/  PRMT R3, R16, 0x8880, RZ ;  /* 0x0000888010037816 */ /* 0x001fca00000000ff */
[----:B------:R-:W-:-:S07]  /*ca40*/  IMAD R2, R3, R18, RZ ;  /* 0x0000001203027224 */ /* 0x000fce00078e02ff */
.L_x_419:
[----:B------:R-:W-:Y:S05]  /*ca50*/  BSYNC B1 ;  /* 0x0000000000017941 */ /* 0x000fea0003800000 */
.L_x_418:
[----:B------:R-:W-:Y:S01]  /*ca60*/  @!P5 IMAD R87, R87, R17, R2 ;  /* 0x000000115757d224 */ /* 0x000fe200078e0202 */
[----:B------:R-:W-:Y:S04]  /*ca70*/  BSSY B1, `(.L_x_420) ;  /* 0x0000006000017945 */ /* 0x000fe80003800000 */
[----:B------:R0:W-:Y:S01]  /*ca80*/  @!P5 STG.E.U8 desc[UR36][R8.64+0x79], R87 ;  /* 0x000079570800d986 */ /* 0x0001e2000c101124 */
[----:B------:R-:W-:Y:S05]  /*ca90*/  @P6 BRA `(.L_x_421) ;  /* 0x00000000000c6947 */ /* 0x000fea0003800000 */
[----:B------:R-:W0:Y:S02]  /*caa0*/  LDG.E.U8 R16, desc[UR36][R14.64+0x80] ;  /* 0x000080240e107981 */ /* 0x000e24000c1e1100 */
[----:B0-----:R-:W-:-:S05]  /*cab0*/  PRMT R3, R16, 0x8880, RZ ;  /* 0x0000888010037816 */ /* 0x001fca00000000ff */
[----:B------:R-:W-:-:S07]  /*cac0*/  IMAD R2, R3, R18, RZ ;  /* 0x0000001203027224 */ /* 0x000fce00078e02ff */
.L_x_421:
[----:B------:R-:W-:Y:S05]  /*cad0*/  BSYNC B1 ;  /* 0x0000000000017941 */ /* 0x000fea0003800000 */
.L_x_420:
[----:B0-----:R-:W-:Y:S01]  /*cae0*/  @!P6 IMAD R3, R88, R17, R2 ;  /* 0x000000115803e224 */ /* 0x001fe200078e0202 */
[----:B------:R-:W-:Y:S04]  /*caf0*/  BSSY B1, `(.L_x_422) ;  /* 0x0000006000017945 */ /* 0x000fe80003800000 */
[----:B------:R0:W-:Y:S01]  /*cb00*/  @!P6 STG.E.U8 desc[UR36][R6.64+0x80], R3 ;  /* 0x000080030600e986 */ /* 0x0001e2000c101124 */
[----:B------:R-:W-:Y:S05]  /*cb10*/  @P1 BRA `(.L_x_423) ;  /* 0x00000000000c1947 */ /* 0x000fea0003800000 */
[----:B------:R-:W0:Y:S02]  /*cb20*/  LDG.E.U8 R16, desc[UR36][R14.64+0x81] ;  /* 0x000081240e107981 */ /* 0x000e24000c1e1100 */
[----:B0-----:R-:W-:-:S05]  /*cb30*/  PRMT R3, R16, 0x8880, RZ ;  /* 0x0000888010037816 */ /* 0x001fca00000000ff */
[----:B------:R-:W-:-:S07]  /*cb40*/  IMAD R2, R3, R18, RZ ;  /* 0x0000001203027224 */ /* 0x000fce00078e02ff */
.L_x_423:
[----:B------:R-:W-:Y:S05]  /*cb50*/  BSYNC B1 ;  /* 0x0000000000017941 */ /* 0x000fea0003800000 */
.L_x_422:
        /* <DEDUP_REMOVED lines=12> */
.L_x_425:
[----:B------:R-:W-:Y:S05]  /*cc20*/  BSYNC B1 ;  /* 0x0000000000017941 */ /* 0x000fea0003800000 */
.L_x_424:
[----:B0-----:R-:W-:Y:S01]  /*cc30*/  @!P4 IMAD R3, R90, R17, R2 ;  /* 0x000000115a03c224 */ /* 0x001fe200078e0202 */
[----:B------:R-:W-:Y:S04]  /*cc40*/  BSSY B1, `(.L_x_426) ;  /* 0x0000006000017945 */ /* 0x000fe80003800000 */
[----:B------:R0:W-:Y:S01]  /*cc50*/  @!P4 STG.E.U8 desc[UR36][R8.64+0x80], R3 ;  /* 0x000080030800c986 */ /* 0x0001e2000c101124 */
[----:B------:R-:W-:Y:S05]  /*cc60*/  @P3 BRA `(.L_x_427) ;  /* 0x00000000000c3947 */ /* 0x000fea0003800000 */
[----:B------:R-:W0:Y:S02]  /*cc70*/  LDG.E.U8 R16, desc[UR36][R156.64+0x81] ;  /* 0x000081249c107981 */ /* 0x000e24000c1e1100 */
[----:B0-----:R-:W-:-:S05]  /*cc80*/  PRMT R3, R16, 0x8880, RZ ;  /* 0x0000888010037816 */ /* 0x001fca00000000ff */
[----:B------:R-:W-:-:S07]  /*cc90*/  IMAD R2, R3, R18, RZ ;  /* 0x0000001203027224 */ /* 0x000fce00078e02ff */
.L_x_427:
[----:B------:R-:W-:Y:S05]  /*cca0*/  BSYNC B1 ;  /* 0x0000000000017941 */ /* 0x000fea0003800000 */
.L_x_426:
[----:B------:R-:W-:Y:S01]  /*ccb0*/  @!P3 IMAD R91, R91, R17, R2 ;  /* 0x000000115b5bb224 */ /* 0x000fe200078e0202 */
[----:B------:R-:W-:Y:S04]  /*ccc0*/  BSSY B1, `(.L_x_428) ;  /* 0x0000006000017945 */ /* 0x000fe80003800000 */
[----:B------:R0:W-:Y:S01]  /*ccd0*/  @!P3 STG.E.U8 desc[UR36][R8.64+0x81], R91 ;  /* 0x0000815b0800b986 */ /* 0x0001e2000c101124 */
[----:B------:R-:W-:Y:S05]  /*cce0*/  @P5 BRA `(.L_x_429) ;  /* 0x00000000000c5947 */ /* 0x000fea0003800000 */
[----:B------:R-:W0:Y:S02]  /*ccf0*/  LDG.E.U8 R16, desc[UR36][R14.64+0x88] ;  /* 0x000088240e107981 */ /* 0x000e24000c1e1100 */
[----:B0-----:R-:W-:-:S05]  /*cd00*/  PRMT R3, R16, 0x8880, RZ ;  /* 0x0000888010037816 */ /* 0x001fca00000000ff */
[----:B------:R-:W-:-:S07]  /*cd10*/  IMAD R2, R3, R18, RZ ;  /* 0x0000001203027224 */ /* 0x000fce00078e02ff */
.L_x_429:
[----:B------:R-:W-:Y:S05]  /*cd20*/  BSYNC B1 ;  /* 0x0000000000017941 */ /* 0x000fea0003800000 */
.L_x_428:
[----:B0-----:R-:W-:Y:S01]  /*cd30*/  @!P5 IMAD R3, R92, R17, R2 ;  /* 0x000000115c03d224 */ /* 0x001fe200078e0202 */
[----:B------:R-:W-:Y:S04]  /*cd40*/  BSSY B1, `(.L_x_430) ;  /* 0x0000006000017945 */ /* 0x000fe80003800000 */
[----:B------:R0:W-:Y:S01]  /*cd50*/  @!P5 STG.E.U8 desc[UR36][R6.64+0x88], R3 ;  /* 0x000088030600d986 */ /* 0x0001e2000c101124 */
[----:B------:R-:W-:Y:S05]  /*cd60*/  @P6 BRA `(.L_x_431) ;  /* 0x00000000000c6947 */ /* 0x000fea0003800000 */
[----:B------:R-:W0:Y:S02]  /*cd70*/  LDG.E.U8 R16, desc[UR36][R14.64+0x89] ;  /* 0x000089240e107981 */ /* 0x000e24000c1e1100 */
[----:B0-----:R-:W-:-:S05]  /*cd80*/  PRMT R3, R16, 0x8880, RZ ;  /* 0x0000888010037816 */ /* 0x001fca00000000ff */
[----:B------:R-:W-:-:S07]  /*cd90*/  IMAD R2, R3, R18, RZ ;  /* 0x0000001203027224 */ /* 0x000fce00078e02ff */
.L_x_431:
[----:B------:R-:W-:Y:S05]  /*cda0*/  BSYNC B1 ;  /* 0x0000000000017941 */ /* 0x000fea0003800000 */
.L_x_430:
[----:B------:R-:W-:Y:S01]  /*cdb0*/  @!P6 IMAD R93, R93, R17, R2 ;  /* 0x000000115d5de224 */ /* 0x000fe200078e0202 */
[----:B------:R-:W-:Y:S04]  /*cdc0*/  BSSY B1, `(.L_x_432) ;  /* 0x0000006000017945 */ /* 0x000fe80003800000 */
[----:B------:R0:W-:Y:S01]  /*cdd0*/  @!P6 STG.E.U8 desc[UR36][R6.64+0x89], R93 ;  /* 0x0000895d0600e986 */ /* 0x0001e2000c101124 */
[----:B------:R-:W-:Y:S05]  /*cde0*/  @P1 BRA `(.L_x_433) ;  /* 0x00000000000c1947 */ /* 0x000fea0003800000 */
[----:B------:R-:W0:Y:S02]  /*cdf0*/  LDG.E.U8 R16, desc[UR36][R156.64+0x88] ;  /* 0x000088249c107981 */ /* 0x000e24000c1e1100 */
[----:B0-----:R-:W-:-:S05]  /*ce00*/  PRMT R3, R16, 0x8880, RZ ;  /* 0x0000888010037816 */ /* 0x001fca00000000ff */
[----:B------:R-:W-:-:S07]  /*ce10*/  IMAD R2, R3, R18, RZ ;  /* 0x0000001203027224 */ /* 0x000fce00078e02ff */
.L_x_433:
[----:B------:R-:W-:Y:S05]  /*ce20*/  BSYNC B1 ;  /* 0x0000000000017941 */ /* 0x000fea0003800000 */
.L_x_432:
        /* <DEDUP_REMOVED lines=12> */
.L_x_435:
[----:B------:R-:W-:Y:S05]  /*cef0*/  BSYNC B1 ;  /* 0x0000000000017941 */ /* 0x000fea0003800000 */
.L_x_434:
[----:B------:R-:W-:Y:S01]  /*cf00*/  @!P4 IMAD R95, R95, R17, R2 ;  /* 0x000000115f5fc224 */ /* 0x000fe200078e0202 */
[----:B------:R-:W-:Y:S04]  /*cf10*/  BSSY B1, `(.L_x_436) ;  /* 0x0000006000017945 */ /* 0x000fe80003800000 */
[----:B------:R0:W-:Y:S01]  /*cf20*/  @!P4 STG.E.U8 desc[UR36][R8.64+0x89], R95 ;  /* 0x0000895f0800c986 */ /* 0x0001e2000c101124 */
[----:B------:R-:W-:Y:S05]  /*cf30*/  @P3 BRA `(.L_x_437) ;  /* 0x00000000000c3947 */ /* 0x000fea0003800000 */
[----:B------:R-:W0:Y:S02]  /*cf40*/  LDG.E.U8 R16, desc[UR36][R14.64+0x90] ;  /* 0x000090240e107981 */ /* 0x000e24000c1e1100 */
[----:B0-----:R-:W-:-:S05]  /*cf50*/  PRMT R3, R16, 0x8880, RZ ;  /* 0x0000888010037816 */ /* 0x001fca00000000ff */
[----:B------:R-:W-:-:S07]  /*cf60*/  IMAD R2, R3, R18, RZ ;  /* 0x0000001203027224 */ /* 0x000fce00078e02ff */
.L_x_437:
[----:B------:R-:W-:Y:S05]  /*cf70*/  BSYNC B1 ;  /* 0x0000000000017941 */ /* 0x000fea0003800000 */
.L_x_436:
[----:B0-----:R-:W-:Y:S01]  /*cf80*/  @!P3 IMAD R3, R96, R17, R2 ;  /* 0x000000116003b224 */ /* 0x001fe200078e0202 */
[----:B------:R-:W-:Y:S04]  /*cf90*/  BSSY B1, `(.L_x_438) ;  /* 0x0000006000017945 */ /* 0x000fe80003800000 */
[----:B------:R0:W-:Y:S01]  /*cfa0*/  @!P3 STG.E.U8 desc[UR36][R6.64+0x90], R3 ;  /* 0x000090030600b986 */ /* 0x0001e2000c101124 */
[----:B------:R-:W-:Y:S05]  /*cfb0*/  @P5 BRA `(.L_x_439) ;  /* 0x00000000000c5947 */ /* 0x000fea0003800000 */
[----:B------:R-:W0:Y:S02]  /*cfc0*/  LDG.E.U8 R16, desc[UR36][R14.64+0x91] ;  /* 0x000091240e107981 */ /* 0x000e24000c1e1100 */
[----:B0-----:R-:W-:-:S05]  /*cfd0*/  PRMT R3, R16, 0x8880, RZ ;  /* 0x0000888010037816 */ /* 0x001fca00000000ff */
[----:B------:R-:W-:-:S07]  /*cfe0*/  IMAD R2, R3, R18, RZ ;  /* 0x0000001203027224 */ /* 0x000fce00078e02ff */
.L_x_439:
[----:B------:R-:W-:Y:S05]  /*cff0*/  BSYNC B1 ;  /* 0x0000000000017941 */ /* 0x000fea0003800000 */
.L_x_438:
[----:B------:R-:W-:Y:S01]  /*d000*/  @!P5 IMAD R97, R97, R17, R2 ;  /* 0x000000116161d224 */ /* 0x000fe200078e0202 */
[----:B------:R-:W-:Y:S04]  /*d010*/  BSSY B1, `(.L_x_440) ;  /* 0x0000006000017945 */ /* 0x000fe80003800000 */
[----:B------:R0:W-:Y:S01]  /*d020*/  @!P5 STG.E.U8 desc[UR36][R6.64+0x91], R97 ;  /* 0x000091610600d986 */ /* 0x0001e2000c101124 */
[----:B------:R-:W-:Y:S05]  /*d030*/  @P6 BRA `(.L_x_441) ;  /* 0x00000000000c6947 */ /* 0x000fea0003800000 */
[----:B------:R-:W0:Y:S02]  /*d040*/  LDG.E.U8 R16, desc[UR36][R156.64+0x90] ;  /* 0x000090249c107981 */ /* 0x000e24000c1e1100 */
[----:B0-----:R-:W-:-:S05]  /*d050*/  PRMT R3, R16, 0x8880, RZ ;  /* 0x0000888010037816 */ /* 0x001fca00000000ff */
[----:B------:R-:W-:-:S07]  /*d060*/  IMAD R2, R3, R18, RZ ;  /* 0x0000001203027224 */ /* 0x000fce00078e02ff */
.L_x_441:
[----:B------:R-:W-:Y:S05]  /*d070*/  BSYNC B1 ;  /* 0x0000000000017941 */ /* 0x000fea0003800000 */
.L_x_440:
[----:B0-----:R-:W-:Y:S01]  /*d080*/  @!P6 IMAD R3, R98, R17, R2 ;  /* 0x000000116203e224 */ /* 0x001fe200078e0202 */
[----:B------:R-:W-:Y:S04]  /*d090*/  BSSY B1, `(.L_x_442) ;  /* 0x0000006000017945 */ /* 0x000fe80003800000 */
[----:B------:R0:W-:Y:S01]  /*d0a0*/  @!P6 STG.E.U8 desc[UR36][R8.64+0x90], R3 ;  /* 0x000090030800e986 */ /* 0x0001e2000c101124 */
[----:B------:R-:W-:Y:S05]  /*d0b0*/  @P1 BRA `(.L_x_443) ;  /* 0x00000000000c1947 */ /* 0x000fea0003800000 */
[----:B------:R-:W0:Y:S02]  /*d0c0*/  LDG.E.U8 R16, desc[UR36][R156.64+0x91] ;  /* 0x000091249c107981 */ /* 0x000e24000c1e1100 */
[----:B0-----:R-:W-:-:S05]  /*d0d0*/  PRMT R3, R16, 0x8880, RZ ;  /* 0x0000888010037816 */ /* 0x001fca00000000ff */
[----:B------:R-:W-:-:S07]  /*d0e0*/  IMAD R2, R3, R18, RZ ;  /* 0x0000001203027224 */ /* 0x000fce00078e02ff */
.L_x_443:
[----:B------:R-:W-:Y:S05]  /*d0f0*/  BSYNC B1 ;  /* 0x0000000000017941 */ /* 0x000fea0003800000 */
.L_x_442:
        /* <DEDUP_REMOVED lines=12> */
.L_x_445:
[----:B------:R-:W-:Y:S05]  /*d1c0*/  BSYNC B1 ;  /* 0x0000000000017941 */ /* 0x000fea0003800000 */
.L_x_444:
[----:B0-----:R-:W-:Y:S01]  /*d1d0*/  @!P4 IMAD R3, R100, R17, R2 ;  /* 0x000000116403c224 */ /* 0x001fe200078e0202 */
[----:B------:R-:W-:Y:S04]  /*d1e0*/  BSSY B1, `(.L_x_446) ;  /* 0x0000006000017945 */ /* 0x000fe80003800000 */
[----:B------:R0:W-:Y:S01]  /*d1f0*/  @!P4 STG.E.U8 desc[UR36][R6.64+0x98], R3 ;  /* 0x000098030600c986 */ /* 0x0001e2000c101124 */
[----:B------:R-:W-:Y:S05]  /*d200*/  @P3 BRA `(.L_x_447) ;  /* 0x00000000000c3947 */ /* 0x000fea0003800000 */
[----:B------:R-:W0:Y:S02]  /*d210*/  LDG.E.U8 R16, desc[UR36][R14.64+0x99] ;  /* 0x000099240e107981 */ /* 0x000e24000c1e1100 */
[----:B0-----:R-:W-:-:S05]  /*d220*/  PRMT R3, R16, 0x8880, RZ ;  /* 0x0000888010037816 */ /* 0x001fca00000000ff */
[----:B------:R-:W-:-:S07]  /*d230*/  IMAD R2, R3, R18, RZ ;  /* 0x0000001203027224 */ /* 0x000fce00078e02ff */
.L_x_447:
[----:B------:R-:W-:Y:S05]  /*d240*/  BSYNC B1 ;  /* 0x0000000000017941 */ /* 0x000fea0003800000 */
.L_x_446:
[----:B------:R-:W-:Y:S01]  /*d250*/  @!P3 IMAD R101, R101, R17, R2 ;  /* 0x000000116565b224 */ /* 0x000fe200078e0202 */
[----:B------:R-:W-:Y:S04]  /*d260*/  BSSY B1, `(.L_x_448) ;  /* 0x0000006000017945 */ /* 0x000fe80003800000 */
[----:B------:R0:W-:Y:S01]  /*d270*/  @!P3 STG.E.U8 desc[UR36][R6.64+0x99], R101 ;  /* 0x000099650600b986 */ /* 0x0001e2000c101124 */
[----:B------:R-:W-:Y:S05]  /*d280*/  @P5 BRA `(.L_x_449) ;  /* 0x00000000000c5947 */ /* 0x000fea0003800000 */
[----:B------:R-:W0:Y:S02]  /*d290*/  LDG.E.U8 R16, desc[UR36][R156.64+0x98] ;  /* 0x000098249c107981 */ /* 0x000e24000c1e1100 */
[----:B0-----:R-:W-:-:S05]  /*d2a0*/  PRMT R3, R16, 0x8880, RZ ;  /* 0x0000888010037816 */ /* 0x001fca00000000ff */
[----:B------:R-:W-:-:S07]  /*d2b0*/  IMAD R2, R3, R18, RZ ;  /* 0x0000001203027224 */ /* 0x000fce00078e02ff */
.L_x_449:
[----:B------:R-:W-:Y:S05]  /*d2c0*/  BSYNC B1 ;  /* 0x0000000000017941 */ /* 0x000fea0003800000 */
.L_x_448:
[----:B0-----:R-:W-:Y:S01]  /*d2d0*/  @!P5 IMAD R3, R102, R17, R2 ;  /* 0x000000116603d224 */ /* 0x001fe200078e0202 */
[----:B------:R-:W-:Y:S04]  /*d2e0*/  BSSY B1, `(.L_x_450) ;  /* 0x0000006000017945 */ /* 0x000fe80003800000 */
[----:B------:R0:W-:Y:S01]  /*d2f0*/  @!P5 STG.E.U8 desc[UR36][R8.64+0x98], R3 ;  /* 0x000098030800d986 */ /* 0x0001e2000c101124 */
[----:B------:R-:W-:Y:S05]  /*d300*/  @P6 BRA `(.L_x_451) ;  /* 0x00000000000c6947 */ /* 0x000fea0003800000 */
[----:B------:R-:W0:Y:S02]  /*d310*/  LDG.E.U8 R16, desc[UR36][R156.64+0x99] ;  /* 0x000099249c107981 */ /* 0x000e24000c1e1100 */
[----:B0-----:R-:W-:-:S05]  /*d320*/  PRMT R3, R16, 0x8880, RZ ;  /* 0x0000888010037816 */ /* 0x001fca00000000ff */
[----:B------:R-:W-:-:S07]  /*d330*/  IMAD R2, R3, R18, RZ ;  /* 0x0000001203027224 */ /* 0x000fce00078e02ff */
.L_x_451:
[----:B------:R-:W-:Y:S05]  /*d340*/  BSYNC B1 ;  /* 0x0000000000017941 */ /* 0x000fea0003800000 */
.L_x_450:
[----:B------:R-:W-:Y:S01]  /*d350*/  @!P6 IMAD R103, R103, R17, R2 ;  /* 0x000000116767e224 */ /* 0x000fe200078e0202 */
[----:B------:R-:W-:Y:S04]  /*d360*/  BSSY B1, `(.L_x_452) ;  /* 0x0000006000017945 */ /* 0x000fe80003800000 */
[----:B------:R0:W-:Y:S01]  /*d370*/  @!P6 STG.E.U8 desc[UR36][R8.64+0x99], R103 ;  /* 0x000099670800e986 */ /* 0x0001e2000c101124 */
[----:B------:R-:W-:Y:S05]  /*d380*/  @P1 BRA `(.L_x_453) ;  /* 0x00000000000c1947 */ /* 0x000fea0003800000 */
[----:B------:R-:W0:Y:S02]  /*d390*/  LDG.E.U8 R16, desc[UR36][R14.64+0xa0] ;  /* 0x0000a0240e107981 */ /* 0x000e24000c1e1100 */
[----:B0-----:R-:W-:-:S05]  /*d3a0*/  PRMT R3, R16, 0x8880, RZ ;  /* 0x0000888010037816 */ /* 0x001fca00000000ff */
[----:B------:R-:W-:-:S07]  /*d3b0*/  IMAD R2, R3, R18, RZ ;  /* 0x0000001203027224 */ /* 0x000fce00078e02ff */
.L_x_453:
[----:B------:R-:W-:Y:S05]  /*d3c0*/  BSYNC B1 ;  /* 0x0000000000017941 */ /* 0x000fea0003800000 */
.L_x_452:
        /* <DEDUP_REMOVED lines=12> */
.L_x_455:
[----:B------:R-:W-:Y:S05]  /*d490*/  BSYNC B1 ;  /* 0x0000000000017941 */ /* 0x000fea0003800000 */
.L_x_454:
[----:B------:R-:W-:Y:S01]  /*d4a0*/  @!P4 IMAD R105, R105, R17, R2 ;  /* 0x000000116969c224 */ /* 0x000fe200078e0202 */
[----:B------:R-:W-:Y:S04]  /*d4b0*/  BSSY B1, `(.L_x_456) ;  /* 0x0000006000017945 */ /* 0x000fe80003800000 */
[----:B------:R0:W-:Y:S01]  /*d4c0*/  @!P4 STG.E.U8 desc[UR36][R6.64+0xa1], R105 ;  /* 0x0000a1690600c986 */ /* 0x0001e2000c101124 */
[----:B------:R-:W-:Y:S05]  /*d4d0*/  @P3 BRA `(.L_x_457) ;  /* 0x00000000000c3947 */ /* 0x000fea0003800000 */
[----:B------:R-:W0:Y:S02]  /*d4e0*/  LDG.E.U8 R16, desc[UR36][R156.64+0xa0] ;  /* 0x0000a0249c107981 */ /* 0x000e24000c1e1100 */
[----:B0-----:R-:W-:-:S05]  /*d4f0*/  PRMT R3, R16, 0x8880, RZ ;  /* 0x0000888010037816 */ /* 0x001fca00000000ff */
[----:B------:R-:W-:-:S07]  /*d500*/  IMAD R2, R3, R18, RZ ;  /* 0x0000001203027224 */ /* 0x000fce00078e02ff */
.L_x_457:
[----:B------:R-:W-:Y:S05]  /*d510*/  BSYNC B1 ;  /* 0x0000000000017941 */ /* 0x000fea0003800000 */
.L_x_456:
[----:B0-----:R-:W-:Y:S01]  /*d520*/  @!P3 IMAD R3, R106, R17, R2 ;  /* 0x000000116a03b224 */ /* 0x001fe200078e0202 */
[----:B------:R-:W-:Y:S04]  /*d530*/  BSSY B1, `(.L_x_458) ;  /* 0x0000006000017945 */ /* 0x000fe80003800000 */
[----:B------:R0:W-:Y:S01]  /*d540*/  @!P3 STG.E.U8 desc[UR36][R8.64+0xa0], R3 ;  /* 0x0000a0030800b986 */ /* 0x0001e2000c101124 */
[----:B------:R-:W-:Y:S05]  /*d550*/  @P5 BRA `(.L_x_459) ;  /* 0x00000000000c5947 */ /* 0x000fea0003800000 */
[----:B------:R-:W0:Y:S02]  /*d560*/  LDG.E.U8 R16, desc[UR36][R156.64+0xa1] ;  /* 0x0000a1249c107981 */ /* 0x000e24000c1e1100 */
[----:B0-----:R-:W-:-:S05]  /*d570*/  PRMT R3, R16, 0x8880, RZ ;  /* 0x0000888010037816 */ /* 0x001fca00000000ff */
[----:B------:R-:W-:-:S07]  /*d580*/  IMAD R2, R3, R18, RZ ;  /* 0x0000001203027224 */ /* 0x000fce00078e02ff */
.L_x_459:
[----:B------:R-:W-:Y:S05]  /*d590*/  BSYNC B1 ;  /* 0x0000000000017941 */ /* 0x000fea0003800000 */
.L_x_458:
[----:B------:R-:W-:Y:S01]  /*d5a0*/  @!P5 IMAD R107, R107, R17, R2 ;  /* 0x000000116b6bd224 */ /* 0x000fe200078e0202 */
[----:B------:R-:W-:Y:S04]  /*d5b0*/  BSSY B1, `(.L_x_460) ;  /* 0x0000006000017945 */ /* 0x000fe80003800000 */
[----:B------:R0:W-:Y:S01]  /*d5c0*/  @!P5 STG.E.U8 desc[UR36][R8.64+0xa1], R107 ;  /* 0x0000a16b0800d986 */ /* 0x0001e2000c101124 */
[----:B------:R-:W-:Y:S05]  /*d5d0*/  @P6 BRA `(.L_x_461) ;  /* 0x00000000000c6947 */ /* 0x000fea0003800000 */
[----:B------:R-:W0:Y:S02]  /*d5e0*/  LDG.E.U8 R16, desc[UR36][R14.64+0xa8] ;  /* 0x0000a8240e107981 */ /* 0x000e24000c1e1100 */
[----:B0-----:R-:W-:-:S05]  /*d5f0*/  PRMT R3, R16, 0x8880, RZ ;  /* 0x0000888010037816 */ /* 0x001fca00000000ff */
[----:B------:R-:W-:-:S07]  /*d600*/  IMAD R2, R3, R18, RZ ;  /* 0x0000001203027224 */ /* 0x000fce00078e02ff */
.L_x_461:
[----:B------:R-:W-:Y:S05]  /*d610*/  BSYNC B1 ;  /* 0x0000000000017941 */ /* 0x000fea0003800000 */
.L_x_460:
[----:B0-----:R-:W-:Y:S01]  /*d620*/  @!P6 IMAD R3, R108, R17, R2 ;  /* 0x000000116c03e224 */ /* 0x001fe200078e0202 */
[----:B------:R-:W-:Y:S04]  /*d630*/  BSSY B1, `(.L_x_462) ;  /* 0x0000006000017945 */ /* 0x000fe80003800000 */
[----:B------:R0:W-:Y:S01]  /*d640*/  @!P6 STG.E.U8 desc[UR36][R6.64+0xa8], R3 ;  /* 0x0000a8030600e986 */ /* 0x0001e2000c101124 */
[----:B------:R-:W-:Y:S05]  /*d650*/  @P1 BRA `(.L_x_463) ;  /* 0x00000000000c1947 */ /* 0x000fea0003800000 */
[----:B------:R-:W0:Y:S02]  /*d660*/  LDG.E.U8 R16, desc[UR36][R14.64+0xa9] ;  /* 0x0000a9240e107981 */ /* 0x000e24000c1e1100 */
[----:B0-----:R-:W-:-:S05]  /*d670*/  PRMT R3, R16, 0x8880, RZ ;  /* 0x0000888010037816 */ /* 0x001fca00000000ff */
[----:B------:R-:W-:-:S07]  /*d680*/  IMAD R2, R3, R18, RZ ;  /* 0x0000001203027224 */ /* 0x000fce00078e02ff */
.L_x_463:
[----:B------:R-:W-:Y:S05]  /*d690*/  BSYNC B1 ;  /* 0x0000000000017941 */ /* 0x000fea0003800000 */
.L_x_462:
        /* <DEDUP_REMOVED lines=12> */
.L_x_465:
[----:B------:R-:W-:Y:S05]  /*d760*/  BSYNC B1 ;  /* 0x0000000000017941 */ /* 0x000fea0003800000 */
.L_x_464:
[----:B0-----:R-:W-:Y:S01]  /*d770*/  @!P4 IMAD R3, R110, R17, R2 ;  /* 0x000000116e03c224 */ /* 0x001fe200078e0202 */
[----:B------:R-:W-:Y:S04]  /*d780*/  BSSY B1, `(.L_x_466) ;  /* 0x0000006000017945 */ /* 0x000fe80003800000 */
[----:B------:R0:W-:Y:S01]  /*d790*/  @!P4 STG.E.U8 desc[UR36][R8.64+0xa8], R3 ;  /* 0x0000a8030800c986 */ /* 0x0001e2000c101124 */
[----:B------:R-:W-:Y:S05]  /*d7a0*/  @P3 BRA `(.L_x_467) ;  /* 0x00000000000c3947 */ /* 0x000fea0003800000 */
[----:B------:R-:W0:Y:S02]  /*d7b0*/  LDG.E.U8 R16, desc[UR36][R156.64+0xa9] ;  /* 0x0000a9249c107981 */ /* 0x000e24000c1e1100 */
[----:B0-----:R-:W-:-:S05]  /*d7c0*/  PRMT R3, R16, 0x8880, RZ ;  /* 0x0000888010037816 */ /* 0x001fca00000000ff */
[----:B------:R-:W-:-:S07]  /*d7d0*/  IMAD R2, R3, R18, RZ ;  /* 0x0000001203027224 */ /* 0x000fce00078e02ff */
.L_x_467:
[----:B------:R-:W-:Y:S05]  /*d7e0*/  BSYNC B1 ;  /* 0x0000000000017941 */ /* 0x000fea0003800000 */
.L_x_466:
[----:B------:R-:W-:Y:S01]  /*d7f0*/  @!P3 IMAD R111, R111, R17, R2 ;  /* 0x000000116f6fb224 */ /* 0x000fe200078e0202 */
[----:B------:R-:W-:Y:S04]  /*d800*/  BSSY B1, `(.L_x_468) ;  /* 0x0000006000017945 */ /* 0x000fe80003800000 */
[----:B------:R0:W-:Y:S01]  /*d810*/  @!P3 STG.E.U8 desc[UR36][R8.64+0xa9], R111 ;  /* 0x0000a96f0800b986 */ /* 0x0001e2000c101124 */
[----:B------:R-:W-:Y:S05]  /*d820*/  @P5 BRA `(.L_x_469) ;  /* 0x00000000000c5947 */ /* 0x000fea0003800000 */
[----:B------:R-:W0:Y:S02]  /*d830*/  LDG.E.U8 R16, desc[UR36][R14.64+0xb0] ;  /* 0x0000b0240e107981 */ /* 0x000e24000c1e1100 */
[----:B0-----:R-:W-:-:S05]  /*d840*/  PRMT R3, R16, 0x8880, RZ ;  /* 0x0000888010037816 */ /* 0x001fca00000000ff */
[----:B------:R-:W-:-:S07]  /*d850*/  IMAD R2, R3, R18, RZ ;  /* 0x0000001203027224 */ /* 0x000fce00078e02ff */
.L_x_469:
[----:B------:R-:W-:Y:S05]  /*d860*/  BSYNC B1 ;  /* 0x0000000000017941 */ /* 0x000fea0003800000 */
.L_x_468:
[----:B0-----:R-:W-:Y:S01]  /*d870*/  @!P5 IMAD R3, R112, R17, R2 ;  /* 0x000000117003d224 */ /* 0x001fe200078e0202 */
[----:B------:R-:W-:Y:S04]  /*d880*/  BSSY B1, `(.L_x_470) ;  /* 0x0000006000017945 */ /* 0x000fe80003800000 */
[----:B------:R0:W-:Y:S01]  /*d890*/  @!P5 STG.E.U8 desc[UR36][R6.64+0xb0], R3 ;  /* 0x0000b0030600d986 */ /* 0x0001e2000c101124 */
[----:B------:R-:W-:Y:S05]  /*d8a0*/  @P6 BRA `(.L_x_471) ;  /* 0x00000000000c6947 */ /* 0x000fea0003800000 */
[----:B------:R-:W0:Y:S02]  /*d8b0*/  LDG.E.U8 R16, desc[UR36][R14.64+0xb1] ;  /* 0x0000b1240e107981 */ /* 0x000e24000c1e1100 */
[----:B0-----:R-:W-:-:S05]  /*d8c0*/  PRMT R3, R16, 0x8880, RZ ;  /* 0x0000888010037816 */ /* 0x001fca00000000ff */
[----:B------:R-:W-:-:S07]  /*d8d0*/  IMAD R2, R3, R18, RZ ;  /* 0x0000001203027224 */ /* 0x000fce00078e02ff */
.L_x_471:
[----:B------:R-:W-:Y:S05]  /*d8e0*/  BSYNC B1 ;  /* 0x0000000000017941 */ /* 0x000fea0003800000 */
.L_x_470:
[----:B------:R-:W-:Y:S01]  /*d8f0*/  @!P6 IMAD R113, R113, R17, R2 ;  /* 0x000000117171e224 */ /* 0x000fe200078e0202 */
[----:B------:R-:W-:Y:S04]  /*d900*/  BSSY B1, `(.L_x_472) ;  /* 0x0000006000017945 */ /* 0x000fe80003800000 */
[----:B------:R0:W-:Y:S01]  /*d910*/  @!P6 STG.E.U8 desc[UR36][R6.64+0xb1], R113 ;  /* 0x0000b1710600e986 */ /* 0x0001e2000c101124 */
[----:B------:R-:W-:Y:S05]  /*d920*/  @P1 BRA `(.L_x_473) ;  /* 0x00000000000c1947 */ /* 0x000fea0003800000 */
[----:B------:R-:W0:Y:S02]  /*d930*/  LDG.E.U8 R16, desc[UR36][R156.64+0xb0] ;  /* 0x0000b0249c107981 */ /* 0x000e24000c1e1100 */
[----:B0-----:R-:W-:-:S05]  /*d940*/  PRMT R3, R16, 0x8880, RZ ;  /* 0x0000888010037816 */ /* 0x001fca00000000ff */
[----:B------:R-:W-:-:S07]  /*d950*/  IMAD R2, R3, R18, RZ ;  /* 0x0000001203027224 */ /* 0x000fce00078e02ff */
.L_x_473:
[----:B------:R-:W-:Y:S05]  /*d960*/  BSYNC B1 ;  /* 0x0000000000017941 */ /* 0x000fea0003800000 */
.L_x_472:
        /* <DEDUP_REMOVED lines=12> */
.L_x_475:
[----:B------:R-:W-:Y:S05]  /*da30*/  BSYNC B1 ;  /* 0x0000000000017941 */ /* 0x000fea0003800000 */
.L_x_474:
[----:B------:R-:W-:Y:S01]  /*da40*/  @!P4 IMAD R115, R115, R17, R2 ;  /* 0x000000117373c224 */ /* 0x000fe200078e0202 */
[----:B------:R-:W-:Y:S04]  /*da50*/  BSSY B1, `(.L_x_476) ;  /* 0x0000006000017945 */ /* 0x000fe80003800000 */
[----:B------:R0:W-:Y:S01]  /*da60*/  @!P4 STG.E.U8 desc[UR36][R8.64+0xb1], R115 ;  /* 0x0000b1730800c986 */ /* 0x0001e2000c101124 */
[----:B------:R-:W-:Y:S05]  /*da70*/  @P3 BRA `(.L_x_477) ;  /* 0x00000000000c3947 */ /* 0x000fea0003800000 */
[----:B------:R-:W0:Y:S02]  /*da80*/  LDG.E.U8 R16, desc[UR36][R14.64+0xb8] ;  /* 0x0000b8240e107981 */ /* 0x000e24000c1e1100 */
[----:B0-----:R-:W-:-:S05]  /*da90*/  PRMT R3, R16, 0x8880, RZ ;  /* 0x0000888010037816 */ /* 0x001fca00000000ff */
[----:B------:R-:W-:-:S07]  /*daa0*/  IMAD R2, R3, R18, RZ ;  /* 0x0000001203027224 */ /* 0x000fce00078e02ff */
.L_x_477:
[----:B------:R-:W-:Y:S05]  /*dab0*/  BSYNC B1 ;  /* 0x0000000000017941 */ /* 0x000fea0003800000 */
.L_x_476:
[----:B0-----:R-:W-:Y:S01]  /*dac0*/  @!P3 IMAD R3, R116, R17, R2 ;  /* 0x000000117403b224 */ /* 0x001fe200078e0202 */
[----:B------:R-:W-:Y:S04]  /*dad0*/  BSSY B1, `(.L_x_478) ;  /* 0x0000006000017945 */ /* 0x000fe80003800000 */
[----:B------:R0:W-:Y:S01]  /*dae0*/  @!P3 STG.E.U8 desc[UR36][R6.64+0xb8], R3 ;  /* 0x0000b8030600b986 */ /* 0x0001e2000c101124 */
[----:B------:R-:W-:Y:S05]  /*daf0*/  @P5 BRA `(.L_x_479) ;  /* 0x00000000000c5947 */ /* 0x000fea0003800000 */
[----:B------:R-:W0:Y:S02]  /*db00*/  LDG.E.U8 R16, desc[UR36][R14.64+0xb9] ;  /* 0x0000b9240e107981 */ /* 0x000e24000c1e1100 */
[----:B0-----:R-:W-:-:S05]  /*db10*/  PRMT R3, R16, 0x8880, RZ ;  /* 0x0000888010037816 */ /* 0x001fca00000000ff */
[----:B------:R-:W-:-:S07]  /*db20*/  IMAD R2, R3, R18, RZ ;  /* 0x0000001203027224 */ /* 0x000fce00078e02ff */
.L_x_479:
[----:B------:R-:W-:Y:S05]  /*db30*/  BSYNC B1 ;  /* 0x0000000000017941 */ /* 0x000fea0003800000 */
.L_x_478:
[----:B------:R-:W-:Y:S01]  /*db40*/  @!P5 IMAD R117, R117, R17, R2 ;  /* 0x000000117575d224 */ /* 0x000fe200078e0202 */
[----:B------:R-:W-:Y:S04]  /*db50*/  BSSY B1, `(.L_x_480) ;  /* 0x0000006000017945 */ /* 0x000fe80003800000 */
[----:B------:R0:W-:Y:S01]  /*db60*/  @!P5 STG.E.U8 desc[UR36][R6.64+0xb9], R117 ;  /* 0x0000b9750600d986 */ /* 0x0001e2000c101124 */
[----:B------:R-:W-:Y:S05]  /*db70*/  @P6 BRA `(.L_x_481) ;  /* 0x00000000000c6947 */ /* 0x000fea0003800000 */
[----:B------:R-:W0:Y:S02]  /*db80*/  LDG.E.U8 R16, desc[UR36][R156.64+0xb8] ;  /* 0x0000b8249c107981 */ /* 0x000e24000c1e1100 */
[----:B0-----:R-:W-:-:S05]  /*db90*/  PRMT R3, R16, 0x8880, RZ ;  /* 0x0000888010037816 */ /* 0x001fca00000000ff */
[----:B------:R-:W-:-:S07]  /*dba0*/  IMAD R2, R3, R18, RZ ;  /* 0x0000001203027224 */ /* 0x000fce00078e02ff */
.L_x_481:
[----:B------:R-:W-:Y:S05]  /*dbb0*/  BSYNC B1 ;  /* 0x0000000000017941 */ /* 0x000fea0003800000 */
.L_x_480:
[----:B0-----:R-:W-:Y:S01]  /*dbc0*/  @!P6 IMAD R3, R118, R17, R2 ;  /* 0x000000117603e224 */ /* 0x001fe200078e0202 */
[----:B------:R-:W-:Y:S04]  /*dbd0*/  BSSY B1, `(.L_x_482) ;  /* 0x0000006000017945 */ /* 0x000fe80003800000 */
[----:B------:R0:W-:Y:S01]  /*dbe0*/  @!P6 STG.E.U8 desc[UR36][R8.64+0xb8], R3 ;  /* 0x0000b8030800e986 */ /* 0x0001e2000c101124 */
[----:B------:R-:W-:Y:S05]  /*dbf0*/  @P1 BRA `(.L_x_483) ;  /* 0x00000000000c1947 */ /* 0x000fea0003800000 */
[----:B------:R-:W0:Y:S02]  /*dc00*/  LDG.E.U8 R16, desc[UR36][R156.64+0xb9] ;  /* 0x0000b9249c107981 */ /* 0x000e24000c1e1100 */
[----:B0-----:R-:W-:-:S05]  /*dc10*/  PRMT R3, R16, 0x8880, RZ ;  /* 0x0000888010037816 */ /* 0x001fca00000000ff */
[----:B------:R-:W-:-:S07]  /*dc20*/  IMAD R2, R3, R18, RZ ;  /* 0x0000001203027224 */ /* 0x000fce00078e02ff */
.L_x_483:
[----:B------:R-:W-:Y:S05]  /*dc30*/  BSYNC B1 ;  /* 0x0000000000017941 */ /* 0x000fea0003800000 */
.L_x_482:
        /* <DEDUP_REMOVED lines=12> */
.L_x_485:
[----:B------:R-:W-:Y:S05]  /*dd00*/  BSYNC B1 ;  /* 0x0000000000017941 */ /* 0x000fea0003800000 */
.L_x_484:
[----:B0-----:R-:W-:Y:S01]  /*dd10*/  @!P4 IMAD R3, R120, R17, R2 ;  /* 0x000000117803c224 */ /* 0x001fe200078e0202 */
[----:B------:R-:W-:Y:S04]  /*dd20*/  BSSY B1, `(.L_x_486) ;  /* 0x0000006000017945 */ /* 0x000fe80003800000 */
[----:B------:R0:W-:Y:S01]  /*dd30*/  @!P4 STG.E.U8 desc[UR36][R6.64+0xc0], R3 ;  /* 0x0000c0030600c986 */ /* 0x0001e2000c101124 */
[----:B------:R-:W-:Y:S05]  /*dd40*/  @P3 BRA `(.L_x_487) ;  /* 0x00000000000c3947 */ /* 0x000fea0003800000 */
[----:B------:R-:W0:Y:S02]  /*dd50*/  LDG.E.U8 R16, desc[UR36][R14.64+0xc1] ;  /* 0x0000c1240e107981 */ /* 0x000e24000c1e1100 */
[----:B0-----:R-:W-:-:S05]  /*dd60*/  PRMT R3, R16, 0x8880, RZ ;  /* 0x0000888010037816 */ /* 0x001fca00000000ff */
[----:B------:R-:W-:-:S07]  /*dd70*/  IMAD R2, R3, R18, RZ ;  /* 0x0000001203027224 */ /* 0x000fce00078e02ff */
.L_x_487:
[----:B------:R-:W-:Y:S05]  /*dd80*/  BSYNC B1 ;  /* 0x0000000000017941 */ /* 0x000fea0003800000 */
.L_x_486:
[----:B------:R-:W-:Y:S01]  /*dd90*/  @!P3 IMAD R121, R121, R17, R2 ;  /* 0x000000117979b224 */ /* 0x000fe200078e0202 */
[----:B------:R-:W-:Y:S04]  /*dda0*/  BSSY B1, `(.L_x_488) ;  /* 0x0000006000017945 */ /* 0x000fe80003800000 */
[----:B------:R0:W-:Y:S01]  /*ddb0*/  @!P3 STG.E.U8 desc[UR36][R6.64+0xc1], R121 ;  /* 0x0000c1790600b986 */ /* 0x0001e2000c101124 */
[----:B------:R-:W-:Y:S05]  /*ddc0*/  @P5 BRA `(.L_x_489) ;  /* 0x00000000000c5947 */ /* 0x000fea0003800000 */
[----:B------:R-:W0:Y:S02]  /*ddd0*/  LDG.E.U8 R16, desc[UR36][R156.64+0xc0] ;  /* 0x0000c0249c107981 */ /* 0x000e24000c1e1100 */
[----:B0-----:R-:W-:-:S05]  /*dde0*/  PRMT R3, R16, 0x8880, RZ ;  /* 0x0000888010037816 */ /* 0x001fca00000000ff */
[----:B------:R-:W-:-:S07]  /*ddf0*/  IMAD R2, R3, R18, RZ ;  /* 0x0000001203027224 */ /* 0x000fce00078e02ff */
.L_x_489:
[----:B------:R-:W-:Y:S05]  /*de00*/  BSYNC B1 ;  /* 0x0000000000017941 */ /* 0x000fea0003800000 */
.L_x_488:
[----:B0-----:R-:W-:Y:S01]  /*de10*/  @!P5 IMAD R3, R122, R17, R2 ;  /* 0x000000117a03d224 */ /* 0x001fe200078e0202 */
[----:B------:R-:W-:Y:S04]  /*de20*/  BSSY B1, `(.L_x_490) ;  /* 0x0000006000017945 */ /* 0x000fe80003800000 */
[----:B------:R0:W-:Y:S01]  /*de30*/  @!P5 STG.E.U8 desc[UR36][R8.64+0xc0], R3 ;  /* 0x0000c0030800d986 */ /* 0x0001e2000c101124 */
[----:B------:R-:W-:Y:S05]  /*de40*/  @P6 BRA `(.L_x_491) ;  /* 0x00000000000c6947 */ /* 0x000fea0003800000 */
[----:B------:R-:W0:Y:S02]  /*de50*/  LDG.E.U8 R16, desc[UR36][R156.64+0xc1] ;  /* 0x0000c1249c107981 */ /* 0x000e24000c1e1100 */
[----:B0-----:R-:W-:-:S05]  /*de60*/  PRMT R3, R16, 0x8880, RZ ;  /* 0x0000888010037816 */ /* 0x001fca00000000ff */
[----:B------:R-:W-:-:S07]  /*de70*/  IMAD R2, R3, R18, RZ ;  /* 0x0000001203027224 */ /* 0x000fce00078e02ff */
.L_x_491:
[----:B------:R-:W-:Y:S05]  /*de80*/  BSYNC B1 ;  /* 0x0000000000017941 */ /* 0x000fea0003800000 */
.L_x_490:
[----:B------:R-:W-:Y:S01]  /*de90*/  @!P6 IMAD R123, R123, R17, R2 ;  /* 0x000000117b7be224 */ /* 0x000fe200078e0202 */
[----:B------:R-:W-:Y:S04]  /*dea0*/  BSSY B1, `(.L_x_492) ;  /* 0x0000006000017945 */ /* 0x000fe80003800000 */
[----:B------:R0:W-:Y:S01]  /*deb0*/  @!P6 STG.E.U8 desc[UR36][R8.64+0xc1], R123 ;  /* 0x0000c17b0800e986 */ /* 0x0001e2000c101124 */
[----:B------:R-:W-:Y:S05]  /*dec0*/  @P1 BRA `(.L_x_493) ;  /* 0x00000000000c1947 */ /* 0x000fea0003800000 */
[----:B------:R-:W0:Y:S02]  /*ded0*/  LDG.E.U8 R16, desc[UR36][R14.64+0xc8] ;  /* 0x0000c8240e107981 */ /* 0x000e24000c1e1100 */
[----:B0-----:R-:W-:-:S05]  /*dee0*/  PRMT R3, R16, 0x8880, RZ ;  /* 0x0000888010037816 */ /* 0x001fca00000000ff */
[----:B------:R-:W-:-:S07]  /*def0*/  IMAD R2, R3, R18, RZ ;  /* 0x0000001203027224 */ /* 0x000fce00078e02ff */
.L_x_493:
[----:B------:R-:W-:Y:S05]  /*df00*/  BSYNC B1 ;  /* 0x0000000000017941 */ /* 0x000fea0003800000 */
.L_x_492:
        /* <DEDUP_REMOVED lines=12> */
.L_x_495:
[----:B------:R-:W-:Y:S05]  /*dfd0*/  BSYNC B1 ;  /* 0x0000000000017941 */ /* 0x000fea0003800000 */
.L_x_494:
[----:B------:R-:W-:Y:S01]  /*dfe0*/  @!P4 IMAD R125, R125, R17, R2 ;  /* 0x000000117d7dc224 */ /* 0x000fe200078e0202 */
[----:B------:R-:W-:Y:S04]  /*dff0*/  BSSY B1, `(.L_x_496) ;  /* 0x0000006000017945 */ /* 0x000fe80003800000 */
[----:B------:R0:W-:Y:S01]  /*e000*/  @!P4 STG.E.U8 desc[UR36][R6.64+0xc9], R125 ;  /* 0x0000c97d0600c986 */ /* 0x0001e2000c101124 */
[----:B------:R-:W-:Y:S05]  /*e010*/  @P3 BRA `(.L_x_497) ;  /* 0x00000000000c3947 */ /* 0x000fea0003800000 */
[----:B------:R-:W0:Y:S02]  /*e020*/  LDG.E.U8 R16, desc[UR36][R156.64+0xc8] ;  /* 0x0000c8249c107981 */ /* 0x000e24000c1e1100 */
[----:B0-----:R-:W-:-:S05]  /*e030*/  PRMT R3, R16, 0x8880, RZ ;  /* 0x0000888010037816 */ /* 0x001fca00000000ff */
[----:B------:R-:W-:-:S07]  /*e040*/  IMAD R2, R3, R18, RZ ;  /* 0x0000001203027224 */ /* 0x000fce00078e02ff */
.L_x_497:
[----:B------:R-:W-:Y:S05]  /*e050*/  BSYNC B1 ;  /* 0x0000000000017941 */ /* 0x000fea0003800000 */
.L_x_496:
[----:B0-----:R-:W-:Y:S01]  /*e060*/  @!P3 IMAD R3, R126, R17, R2 ;  /* 0x000000117e03b224 */ /* 0x001fe200078e0202 */
[----:B------:R-:W-:Y:S04]  /*e070*/  BSSY B1, `(.L_x_498) ;  /* 0x0000006000017945 */ /* 0x000fe80003800000 */
[----:B------:R0:W-:Y:S01]  /*e080*/  @!P3 STG.E.U8 desc[UR36][R8.64+0xc8], R3 ;  /* 0x0000c8030800b986 */ /* 0x0001e2000c101124 */
[----:B------:R-:W-:Y:S05]  /*e090*/  @P5 BRA `(.L_x_499) ;  /* 0x00000000000c5947 */ /* 0x000fea0003800000 */
[----:B------:R-:W0:Y:S02]  /*e0a0*/  LDG.E.U8 R16, desc[UR36][R156.64+0xc9] ;  /* 0x0000c9249c107981 */ /* 0x000e24000c1e1100 */
[----:B0-----:R-:W-:-:S05]  /*e0b0*/  PRMT R3, R16, 0x8880, RZ ;  /* 0x0000888010037816 */ /* 0x001fca00000000ff */
[----:B------:R-:W-:-:S07]  /*e0c0*/  IMAD R2, R3, R18, RZ ;  /* 0x0000001203027224 */ /* 0x000fce00078e02ff */
.L_x_499:
[----:B------:R-:W-:Y:S05]  /*e0d0*/  BSYNC B1 ;  /* 0x0000000000017941 */ /* 0x000fea0003800000 */
.L_x_498:
[----:B------:R-:W-:Y:S01]  /*e0e0*/  @!P5 IMAD R127, R127, R17, R2 ;  /* 0x000000117f7fd224 */ /* 0x000fe200078e0202 */
[----:B------:R-:W-:Y:S04]  /*e0f0*/  BSSY B1, `(.L_x_500) ;  /* 0x0000006000017945 */ /* 0x000fe80003800000 */
[----:B------:R0:W-:Y:S01]  /*e100*/  @!P5 STG.E.U8 desc[UR36][R8.64+0xc9], R127 ;  /* 0x0000c97f0800d986 */ /* 0x0001e2000c101124 */
[----:B------:R-:W-:Y:S05]  /*e110*/  @P6 BRA `(.L_x_501) ;  /* 0x00000000000c6947 */ /* 0x000fea0003800000 */
[----:B------:R-:W0:Y:S02]  /*e120*/  LDG.E.U8 R16, desc[UR36][R14.64+0xd0] ;  /* 0x0000d0240e107981 */ /* 0x000e24000c1e1100 */
[----:B0-----:R-:W-:-:S05]  /*e130*/  PRMT R3, R16, 0x8880, RZ ;  /* 0x0000888010037816 */ /* 0x001fca00000000ff */
[----:B------:R-:W-:-:S07]  /*e140*/  IMAD R2, R3, R18, RZ ;  /* 0x0000001203027224 */ /* 0x000fce00078e02ff */
.L_x_501:
[----:B------:R-:W-:Y:S05]  /*e150*/  BSYNC B1 ;  /* 0x0000000000017941 */ /* 0x000fea0003800000 */
.L_x_500:
[----:B0-----:R-:W-:Y:S01]  /*e160*/  @!P6 IMAD R3, R128, R17, R2 ;  /* 0x000000118003e224 */ /* 0x001fe200078e0202 */
[----:B------:R-:W-:Y:S04]  /*e170*/  BSSY B1, `(.L_x_502) ;  /* 0x0000006000017945 */ /* 0x000fe80003800000 */
[----:B------:R0:W-:Y:S01]  /*e180*/  @!P6 STG.E.U8 desc[UR36][R6.64+0xd0], R3 ;  /* 0x0000d0030600e986 */ /* 0x0001e2000c101124 */
[----:B------:R-:W-:Y:S05]  /*e190*/  @P1 BRA `(.L_x_503) ;  /* 0x00000000000c1947 */ /* 0x000fea0003800000 */
[----:B------:R-:W0:Y:S02]  /*e1a0*/  LDG.E.U8 R16, desc[UR36][R14.64+0xd1] ;  /* 0x0000d1240e107981 */ /* 0x000e24000c1e1100 */
[----:B0-----:R-:W-:-:S05]  /*e1b0*/  PRMT R3, R16, 0x8880, RZ ;  /* 0x0000888010037816 */ /* 0x001fca00000000ff */
[----:B------:R-:W-:-:S07]  /*e1c0*/  IMAD R2, R3, R18, RZ ;  /* 0x0000001203027224 */ /* 0x000fce00078e02ff */
.L_x_503:
[----:B------:R-:W-:Y:S05]  /*e1d0*/  BSYNC B1 ;  /* 0x0000000000017941 */ /* 0x000fea0003800000 */
.L_x_502:
        /* <DEDUP_REMOVED lines=12> */
.L_x_505:
[----:B------:R-:W-:Y:S05]  /*e2a0*/  BSYNC B1 ;  /* 0x0000000000017941 */ /* 0x000fea0003800000 */
.L_x_504:
[----:B0-----:R-:W-:Y:S01]  /*e2b0*/  @!P4 IMAD R3, R130, R17, R2 ;  /* 0x000000118203c224 */ /* 0x001fe200078e0202 */
[----:B------:R-:W-:Y:S04]  /*e2c0*/  BSSY B1, `(.L_x_506) ;  /* 0x0000006000017945 */ /* 0x000fe80003800000 */
[----:B------:R0:W-:Y:S01]  /*e2d0*/  @!P4 STG.E.U8 desc[UR36][R8.64+0xd0], R3 ;  /* 0x0000d0030800c986 */ /* 0x0001e2000c101124 */
[----:B------:R-:W-:Y:S05]  /*e2e0*/  @P3 BRA `(.L_x_507) ;  /* 0x00000000000c3947 */ /* 0x000fea0003800000 */
[----:B------:R-:W0:Y:S02]  /*e2f0*/  LDG.E.U8 R16, desc[UR36][R156.64+0xd1] ;  /* 0x0000d1249c107981 */ /* 0x000e24000c1e1100 */
[----:B0-----:R-:W-:-:S05]  /*e300*/  PRMT R3, R16, 0x8880, RZ ;  /* 0x0000888010037816 */ /* 0x001fca00000000ff */
[----:B------:R-:W-:-:S07]  /*e310*/  IMAD R2, R3, R18, RZ ;  /* 0x0000001203027224 */ /* 0x000fce00078e02ff */
.L_x_507:
[----:B------:R-:W-:Y:S05]  /*e320*/  BSYNC B1 ;  /* 0x0000000000017941 */ /* 0x000fea0003800000 */
.L_x_506:
[----:B------:R-:W-:Y:S01]  /*e330*/  @!P3 IMAD R131, R131, R17, R2 ;  /* 0x000000118383b224 */ /* 0x000fe200078e0202 */
[----:B------:R-:W-:Y:S04]  /*e340*/  BSSY B1, `(.L_x_508) ;  /* 0x0000006000017945 */ /* 0x000fe80003800000 */
[----:B------:R0:W-:Y:S01]  /*e350*/  @!P3 STG.E.U8 desc[UR36][R8.64+0xd1], R131 ;  /* 0x0000d1830800b986 */ /* 0x0001e2000c101124 */
[----:B------:R-:W-:Y:S05]  /*e360*/  @P5 BRA `(.L_x_509) ;  /* 0x00000000000c5947 */ /* 0x000fea0003800000 */
[----:B------:R-:W0:Y:S02]  /*e370*/  LDG.E.U8 R16, desc[UR36][R14.64+0xd8] ;  /* 0x0000d8240e107981 */ /* 0x000e24000c1e1100 */
[----:B0-----:R-:W-:-:S05]  /*e380*/  PRMT R3, R16, 0x8880, RZ ;  /* 0x0000888010037816 */ /* 0x001fca00000000ff */
[----:B------:R-:W-:-:S07]  /*e390*/  IMAD R2, R3, R18, RZ ;  /* 0x0000001203027224 */ /* 0x000fce00078e02ff */
.L_x_509:
[----:B------:R-:W-:Y:S05]  /*e3a0*/  BSYNC B1 ;  /* 0x0000000000017941 */ /* 0x000fea0003800000 */
.L_x_508:
[----:B0-----:R-:W-:Y:S01]  /*e3b0*/  @!P5 IMAD R3, R132, R17, R2 ;  /* 0x000000118403d224 */ /* 0x001fe200078e0202 */
[----:B------:R-:W-:Y:S04]  /*e3c0*/  BSSY B1, `(.L_x_510) ;  /* 0x0000006000017945 */ /* 0x000fe80003800000 */
[----:B------:R0:W-:Y:S01]  /*e3d0*/  @!P5 STG.E.U8 desc[UR36][R6.64+0xd8], R3 ;  /* 0x0000d8030600d986 */ /* 0x0001e2000c101124 */
[----:B------:R-:W-:Y:S05]  /*e3e0*/  @P6 BRA `(.L_x_511) ;  /* 0x00000000000c6947 */ /* 0x000fea0003800000 */
[----:B------:R-:W0:Y:S02]  /*e3f0*/  LDG.E.U8 R16, desc[UR36][R14.64+0xd9] ;  /* 0x0000d9240e107981 */ /* 0x000e24000c1e1100 */
[----:B0-----:R-:W-:-:S05]  /*e400*/  PRMT R3, R16, 0x8880, RZ ;  /* 0x0000888010037816 */ /* 0x001fca00000000ff */
[----:B------:R-:W-:-:S07]  /*e410*/  IMAD R2, R3, R18, RZ ;  /* 0x0000001203027224 */ /* 0x000fce00078e02ff */
.L_x_511:
[----:B------:R-:W-:Y:S05]  /*e420*/  BSYNC B1 ;  /* 0x0000000000017941 */ /* 0x000fea0003800000 */
.L_x_510:
[----:B------:R-:W-:Y:S01]  /*e430*/  @!P6 IMAD R133, R133, R17, R2 ;  /* 0x000000118585e224 */ /* 0x000fe200078e0202 */
[----:B------:R-:W-:Y:S04]  /*e440*/  BSSY B1, `(.L_x_512) ;  /* 0x0000006000017945 */ /* 0x000fe80003800000 */
[----:B------:R0:W-:Y:S01]  /*e450*/  @!P6 STG.E.U8 desc[UR36][R6.64+0xd9], R133 ;  /* 0x0000d9850600e986 */ /* 0x0001e2000c101124 */
[----:B------:R-:W-:Y:S05]  /*e460*/  @P1 BRA `(.L_x_513) ;  /* 0x00000000000c1947 */ /* 0x000fea0003800000 */
[----:B------:R-:W0:Y:S02]  /*e470*/  LDG.E.U8 R16, desc[UR36][R156.64+0xd8] ;  /* 0x0000d8249c107981 */ /* 0x000e24000c1e1100 */
[----:B0-----:R-:W-:-:S05]  /*e480*/  PRMT R3, R16, 0x8880, RZ ;  /* 0x0000888010037816 */ /* 0x001fca00000000ff */
[----:B------:R-:W-:-:S07]  /*e490*/  IMAD R2, R3, R18, RZ ;  /* 0x0000001203027224 */ /* 0x000fce00078e02ff */
.L_x_513:
[----:B------:R-:W-:Y:S05]  /*e4a0*/  BSYNC B1 ;  /* 0x0000000000017941 */ /* 0x000fea0003800000 */
.L_x_512:
        /* <DEDUP_REMOVED lines=12> */
.L_x_515:
[----:B------:R-:W-:Y:S05]  /*e570*/  BSYNC B1 ;  /* 0x0000000000017941 */ /* 0x000fea0003800000 */
.L_x_514:
[----:B------:R-:W-:Y:S01]  /*e580*/  @!P4 IMAD R135, R135, R17, R2 ;  /* 0x000000118787c224 */ /* 0x000fe200078e0202 */
[----:B------:R-:W-:Y:S04]  /*e590*/  BSSY B1, `(.L_x_516) ;  /* 0x0000006000017945 */ /* 0x000fe80003800000 */
[----:B------:R0:W-:Y:S01]  /*e5a0*/  @!P4 STG.E.U8 desc[UR36][R8.64+0xd9], R135 ;  /* 0x0000d9870800c986 */ /* 0x0001e2000c101124 */
[----:B------:R-:W-:Y:S05]  /*e5b0*/  @P3 BRA `(.L_x_517) ;  /* 0x00000000000c3947 */ /* 0x000fea0003800000 */
[----:B------:R-:W0:Y:S02]  /*e5c0*/  LDG.E.U8 R16, desc[UR36][R14.64+0xe0] ;  /* 0x0000e0240e107981 */ /* 0x000e24000c1e1100 */
[----:B0-----:R-:W-:-:S05]  /*e5d0*/  PRMT R3, R16, 0x8880, RZ ;  /* 0x0000888010037816 */ /* 0x001fca00000000ff */
[----:B------:R-:W-:-:S07]  /*e5e0*/  IMAD R2, R3, R18, RZ ;  /* 0x0000001203027224 */ /* 0x000fce00078e02ff */
.L_x_517:
[----:B------:R-:W-:Y:S05]  /*e5f0*/  BSYNC B1 ;  /* 0x0000000000017941 */ /* 0x000fea0003800000 */
.L_x_516:
[----:B0-----:R-:W-:Y:S01]  /*e600*/  @!P3 IMAD R3, R136, R17, R2 ;  /* 0x000000118803b224 */ /* 0x001fe200078e0202 */
[----:B------:R-:W-:Y:S04]  /*e610*/  BSSY B1, `(.L_x_518) ;  /* 0x0000006000017945 */ /* 0x000fe80003800000 */
[----:B------:R0:W-:Y:S01]  /*e620*/  @!P3 STG.E.U8 desc[UR36][R6.64+0xe0], R3 ;  /* 0x0000e0030600b986 */ /* 0x0001e2000c101124 */
[----:B------:R-:W-:Y:S05]  /*e630*/  @P5 BRA `(.L_x_519) ;  /* 0x00000000000c5947 */ /* 0x000fea0003800000 */
[----:B------:R-:W0:Y:S02]  /*e640*/  LDG.E.U8 R16, desc[UR36][R14.64+0xe1] ;  /* 0x0000e1240e107981 */ /* 0x000e24000c1e1100 */
[----:B0-----:R-:W-:-:S05]  /*e650*/  PRMT R3, R16, 0x8880, RZ ;  /* 0x0000888010037816 */ /* 0x001fca00000000ff */
[----:B------:R-:W-:-:S07]  /*e660*/  IMAD R2, R3, R18, RZ ;  /* 0x0000001203027224 */ /* 0x000fce00078e02ff */
.L_x_519:
[----:B------:R-:W-:Y:S05]  /*e670*/  BSYNC B1 ;  /* 0x0000000000017941 */ /* 0x000fea0003800000 */
.L_x_518:
[----:B------:R-:W-:Y:S01]  /*e680*/  @!P5 IMAD R137, R137, R17, R2 ;  /* 0x000000118989d224 */ /* 0x000fe200078e0202 */
[----:B------:R-:W-:Y:S04]  /*e690*/  BSSY B1, `(.L_x_520) ;  /* 0x0000006000017945 */ /* 0x000fe80003800000 */
[----:B------:R0:W-:Y:S01]  /*e6a0*/  @!P5 STG.E.U8 desc[UR36][R6.64+0xe1], R137 ;  /* 0x0000e1890600d986 */ /* 0x0001e2000c101124 */
[----:B------:R-:W-:Y:S05]  /*e6b0*/  @P6 BRA `(.L_x_521) ;  /* 0x00000000000c6947 */ /* 0x000fea0003800000 */
[----:B------:R-:W0:Y:S02]  /*e6c0*/  LDG.E.U8 R16, desc[UR36][R156.64+0xe0] ;  /* 0x0000e0249c107981 */ /* 0x000e24000c1e1100 */
[----:B0-----:R-:W-:-:S05]  /*e6d0*/  PRMT R3, R16, 0x8880, RZ ;  /* 0x0000888010037816 */ /* 0x001fca00000000ff */
[----:B------:R-:W-:-:S07]  /*e6e0*/  IMAD R2, R3, R18, RZ ;  /* 0x0000001203027224 */ /* 0x000fce00078e02ff */
.L_x_521:
[----:B------:R-:W-:Y:S05]  /*e6f0*/  BSYNC B1 ;  /* 0x0000000000017941 */ /* 0x000fea0003800000 */
.L_x_520:
[----:B0-----:R-:W-:Y:S01]  /*e700*/  @!P6 IMAD R3, R138, R17, R2 ;  /* 0x000000118a03e224 */ /* 0x001fe200078e0202 */
[----:B------:R-:W-:Y:S04]  /*e710*/  BSSY B1, `(.L_x_522) ;  /* 0x0000006000017945 */ /* 0x000fe80003800000 */
[----:B------:R0:W-:Y:S01]  /*e720*/  @!P6 STG.E.U8 desc[UR36][R8.64+0xe0], R3 ;  /* 0x0000e0030800e986 */ /* 0x0001e2000c101124 */
[----:B------:R-:W-:Y:S05]  /*e730*/  @P1 BRA `(.L_x_523) ;  /* 0x00000000000c1947 */ /* 0x000fea0003800000 */
[----:B------:R-:W0:Y:S02]  /*e740*/  LDG.E.U8 R16, desc[UR36][R156.64+0xe1] ;  /* 0x0000e1249c107981 */ /* 0x000e24000c1e1100 */
[----:B0-----:R-:W-:-:S05]  /*e750*/  PRMT R3, R16, 0x8880, RZ ;  /* 0x0000888010037816 */ /* 0x001fca00000000ff */
[----:B------:R-:W-:-:S07]  /*e760*/  IMAD R2, R3, R18, RZ ;  /* 0x0000001203027224 */ /* 0x000fce00078e02ff */
.L_x_523:
[----:B------:R-:W-:Y:S05]  /*e770*/  BSYNC B1 ;  /* 0x0000000000017941 */ /* 0x000fea0003800000 */
.L_x_522:
        /* <DEDUP_REMOVED lines=12> */
.L_x_525:
[----:B------:R-:W-:Y:S05]  /*e840*/  BSYNC B1 ;  /* 0x0000000000017941 */ /* 0x000fea0003800000 */
.L_x_524:
[----:B0-----:R-:W-:Y:S01]  /*e850*/  @!P5 IMAD R3, R140, R17, R2 ;  /* 0x000000118c03d224 */ /* 0x001fe200078e0202 */
[----:B------:R-:W-:Y:S04]  /*e860*/  BSSY B1, `(.L_x_526) ;  /* 0x0000006000017945 */ /* 0x000fe80003800000 */
[----:B------:R0:W-:Y:S01]  /*e870*/  @!P5 STG.E.U8 desc[UR36][R6.64+0xe8], R3 ;  /* 0x0000e8030600d986 */ /* 0x0001e2000c101124 */
[----:B------:R-:W-:Y:S05]  /*e880*/  @P3 BRA `(.L_x_527) ;  /* 0x00000000000c3947 */ /* 0x000fea0003800000 */
[----:B------:R-:W0:Y:S02]  /*e890*/  LDG.E.U8 R16, desc[UR36][R14.64+0xe9] ;  /* 0x0000e9240e107981 */ /* 0x000e24000c1e1100 */
[----:B0-----:R-:W-:-:S05]  /*e8a0*/  PRMT R3, R16, 0x8880, RZ ;  /* 0x0000888010037816 */ /* 0x001fca00000000ff */
[----:B------:R-:W-:-:S07]  /*e8b0*/  IMAD R2, R3, R18, RZ ;  /* 0x0000001203027224 */ /* 0x000fce00078e02ff */
.L_x_527:
[----:B------:R-:W-:Y:S05]  /*e8c0*/  BSYNC B1 ;  /* 0x0000000000017941 */ /* 0x000fea0003800000 */
.L_x_526:
[----:B------:R-:W-:Y:S01]  /*e8d0*/  @!P3 IMAD R141, R141, R17, R2 ;  /* 0x000000118d8db224 */ /* 0x000fe200078e0202 */
[----:B------:R-:W-:Y:S04]  /*e8e0*/  BSSY B1, `(.L_x_528) ;  /* 0x0000006000017945 */ /* 0x000fe80003800000 */
[----:B------:R0:W-:Y:S01]  /*e8f0*/  @!P3 STG.E.U8 desc[UR36][R6.64+0xe9], R141 ;  /* 0x0000e98d0600b986 */ /* 0x0001e2000c101124 */
[----:B------:R-:W-:Y:S05]  /*e900*/  @P1 BRA `(.L_x_529) ;  /* 0x00000000000c1947 */ /* 0x000fea0003800000 */
[----:B------:R-:W0:Y:S02]  /*e910*/  LDG.E.U8 R16, desc[UR36][R156.64+0xe8] ;  /* 0x0000e8249c107981 */ /* 0x000e24000c1e1100 */
[----:B0-----:R-:W-:-:S05]  /*e920*/  PRMT R3, R16, 0x8880, RZ ;  /* 0x0000888010037816 */ /* 0x001fca00000000ff */
[----:B------:R-:W-:-:S07]  /*e930*/  IMAD R2, R3, R18, RZ ;  /* 0x0000001203027224 */ /* 0x000fce00078e02ff */
.L_x_529:
[----:B------:R-:W-:Y:S05]  /*e940*/  BSYNC B1 ;  /* 0x0000000000017941 */ /* 0x000fea0003800000 */
.L_x_528:
[----:B0-----:R-:W-:Y:S01]  /*e950*/  @!P1 IMAD R3, R142, R17, R2 ;  /* 0x000000118e039224 */ /* 0x001fe200078e0202 */
[----:B------:R-:W-:Y:S04]  /*e960*/  BSSY B1, `(.L_x_530) ;  /* 0x0000006000017945 */ /* 0x000fe80003800000 */
[----:B------:R0:W-:Y:S01]  /*e970*/  @!P1 STG.E.U8 desc[UR36][R8.64+0xe8], R3 ;  /* 0x0000e80308009986 */ /* 0x0001e2000c101124 */
[----:B------:R-:W-:Y:S05]  /*e980*/  @P6 BRA `(.L_x_531) ;  /* 0x00000000000c6947 */ /* 0x000fea0003800000 */
[----:B------:R-:W0:Y:S02]  /*e990*/  LDG.E.U8 R16, desc[UR36][R156.64+0xe9] ;  /* 0x0000e9249c107981 */ /* 0x000e24000c1e1100 */
[----:B0-----:R-:W-:-:S05]  /*e9a0*/  PRMT R3, R16, 0x8880, RZ ;  /* 0x0000888010037816 */ /* 0x001fca00000000ff */
[----:B------:R-:W-:-:S07]  /*e9b0*/  IMAD R2, R3, R18, RZ ;  /* 0x0000001203027224 */ /* 0x000fce00078e02ff */
.L_x_531:
[----:B------:R-:W-:Y:S05]  /*e9c0*/  BSYNC B1 ;  /* 0x0000000000017941 */ /* 0x000fea0003800000 */
.L_x_530:
[----:B------:R-:W-:Y:S01]  /*e9d0*/  @!P6 IMAD R143, R143, R17, R2 ;  /* 0x000000118f8fe224 */ /* 0x000fe200078e0202 */
[----:B------:R-:W-:Y:S04]  /*e9e0*/  BSSY B1, `(.L_x_532) ;  /* 0x0000006000017945 */ /* 0x000fe80003800000 */
[----:B------:R0:W-:Y:S01]  /*e9f0*/  @!P6 STG.E.U8 desc[UR36][R8.64+0xe9], R143 ;  /* 0x0000e98f0800e986 */ /* 0x0001e2000c101124 */
[----:B------:R-:W-:Y:S05]  /*ea00*/  @P4 BRA `(.L_x_533) ;  /* 0x00000000000c4947 */ /* 0x000fea0003800000 */
[----:B------:R-:W0:Y:S02]  /*ea10*/  LDG.E.U8 R16, desc[UR36][R14.64+0xf0] ;  /* 0x0000f0240e107981 */ /* 0x000e24000c1e1100 */
[----:B0-----:R-:W-:-:S05]  /*ea20*/  PRMT R3, R16, 0x8880, RZ ;  /* 0x0000888010037816 */ /* 0x001fca00000000ff */
[----:B------:R-:W-:-:S07]  /*ea30*/  IMAD R2, R3, R18, RZ ;  /* 0x0000001203027224 */ /* 0x000fce00078e02ff */
.L_x_533:
[----:B------:R-:W-:Y:S05]  /*ea40*/  BSYNC B1 ;  /* 0x0000000000017941 */ /* 0x000fea0003800000 */
.L_x_532:
[----:B------:R-:W-:Y:S01]  /*ea50*/  ISETP.LT.OR P3, PT, R0, 0xf2, !P2 ;  /* 0x000000f20000780c */ /* 0x000fe20005761670 */
[----:B0-----:R-:W-:Y:S01]  /*ea60*/  @!P4 IMAD R3, R144, R17, R2 ;  /* 0x000000119003c224 */ /* 0x001fe200078e0202 */
[----:B------:R-:W-:Y:S01]  /*ea70*/  BSSY B1, `(.L_x_534) ;  /* 0x000000b000017945 */ /* 0x000fe20003800000 */
[C---:B------:R-:W-:Y:S02]  /*ea80*/  ISETP.LT.OR P1, PT, R0.reuse, 0xf1, !P0 ;  /* 0x000000f10000780c */ /* 0x040fe40004721670 */
[C---:B------:R-:W-:Y:S01]  /*ea90*/  ISETP.LT.OR P5, PT, R0.reuse, 0xf2, !P0 ;  /* 0x000000f20000780c */ /* 0x040fe200047a1670 */
[----:B------:R0:W-:Y:S01]  /*eaa0*/  @!P4 STG.E.U8 desc[UR36][R6.64+0xf0], R3 ;  /* 0x0000f0030600c986 */ /* 0x0001e2000c101124 */
[C---:B------:R-:W-:Y:S02]  /*eab0*/  ISETP.LT.OR P4, PT, R0.reuse, 0xf9, !P2 ;  /* 0x000000f90000780c */ /* 0x040fe40005781670 */
[C---:B------:R-:W-:Y:S02]  /*eac0*/  ISETP.LT.OR P2, PT, R0.reuse, 0xfa, !P2 ;  /* 0x000000fa0000780c */ /* 0x040fe40005741670 */
[----:B------:R-:W-:-:S02]  /*ead0*/  ISETP.LT.OR P6, PT, R0, 0xf9, !P0 ;  /* 0x000000f90000780c */ /* 0x000fc400047c1670 */
[----:B------:R-:W-:Y:S11]  /*eae0*/  @P3 BRA `(.L_x_535) ;  /* 0x00000000000c3947 */ /* 0x000ff60003800000 */
[----:B------:R-:W0:Y:S02]  /*eaf0*/  LDG.E.U8 R16, desc[UR36][R14.64+0xf1] ;  /* 0x0000f1240e107981 */ /* 0x000e24000c1e1100 */
[----:B0-----:R-:W-:-:S05]  /*eb00*/  PRMT R3, R16, 0x8880, RZ ;  /* 0x0000888010037816 */ /* 0x001fca00000000ff */
[----:B------:R-:W-:-:S07]  /*eb10*/  IMAD R2, R3, R18, RZ ;  /* 0x0000001203027224 */ /* 0x000fce00078e02ff */
.L_x_535:
[----:B------:R-:W-:Y:S05]  /*eb20*/  BSYNC B1 ;  /* 0x0000000000017941 */ /* 0x000fea0003800000 */
.L_x_534:
[----:B------:R-:W-:Y:S01]  /*eb30*/  @!P3 IMAD R145, R145, R17, R2 ;  /* 0x000000119191b224 */ /* 0x000fe200078e0202 */
[----:B------:R-:W-:Y:S04]  /*eb40*/  BSSY B1, `(.L_x_536) ;  /* 0x0000006000017945 */ /* 0x000fe80003800000 */
[----:B------:R0:W-:Y:S01]  /*eb50*/  @!P3 STG.E.U8 desc[UR36][R6.64+0xf1], R145 ;  /* 0x0000f1910600b986 */ /* 0x0001e2000c101124 */
[----:B------:R-:W-:Y:S05]  /*eb60*/  @P1 BRA `(.L_x_537) ;  /* 0x00000000000c1947 */ /* 0x000fea0003800000 */
[----:B------:R-:W0:Y:S02]  /*eb70*/  LDG.E.U8 R16, desc[UR36][R156.64+0xf0] ;  /* 0x0000f0249c107981 */ /* 0x000e24000c1e1100 */
[----:B0-----:R-:W-:-:S05]  /*eb80*/  PRMT R3, R16, 0x8880, RZ ;  /* 0x0000888010037816 */ /* 0x001fca00000000ff */
[----:B------:R-:W-:-:S07]  /*eb90*/  IMAD R2, R3, R18, RZ ;  /* 0x0000001203027224 */ /* 0x000fce00078e02ff */
.L_x_537:
[----:B------:R-:W-:Y:S05]  /*eba0*/  BSYNC B1 ;  /* 0x0000000000017941 */ /* 0x000fea0003800000 */
.L_x_536:
[----:B0-----:R-:W-:Y:S01]  /*ebb0*/  @!P1 IMAD R3, R146, R17, R2 ;  /* 0x0000001192039224 */ /* 0x001fe200078e0202 */
[----:B------:R-:W-:Y:S04]  /*ebc0*/  BSSY B1, `(.L_x_538) ;  /* 0x0000006000017945 */ /* 0x000fe80003800000 */
[----:B------:R0:W-:Y:S01]  /*ebd0*/  @!P1 STG.E.U8 desc[UR36][R8.64+0xf0], R3 ;  /* 0x0000f00308009986 */ /* 0x0001e2000c101124 */
[----:B------:R-:W-:Y:S05]  /*ebe0*/  @P5 BRA `(.L_x_539) ;  /* 0x00000000000c5947 */ /* 0x000fea0003800000 */
[----:B------:R-:W0:Y:S02]  /*ebf0*/  LDG.E.U8 R16, desc[UR36][R156.64+0xf1] ;  /* 0x0000f1249c107981 */ /* 0x000e24000c1e1100 */
[----:B0-----:R-:W-:-:S05]  /*ec00*/  PRMT R3, R16, 0x8880, RZ ;  /* 0x0000888010037816 */ /* 0x001fca00000000ff */
[----:B------:R-:W-:-:S07]  /*ec10*/  IMAD R2, R3, R18, RZ ;  /* 0x0000001203027224 */ /* 0x000fce00078e02ff */
.L_x_539:
[----:B------:R-:W-:Y:S05]  /*ec20*/  BSYNC B1 ;  /* 0x0000000000017941 */ /* 0x000fea0003800000 */
.L_x_538:
[----:B------:R-:W-:Y:S01]  /*ec30*/  @!P5 IMAD R147, R147, R17, R2 ;  /* 0x000000119393d224 */ /* 0x000fe200078e0202 */
[----:B------:R-:W-:Y:S04]  /*ec40*/  BSSY B1, `(.L_x_540) ;  /* 0x0000006000017945 */ /* 0x000fe80003800000 */
[----:B------:R0:W-:Y:S01]  /*ec50*/  @!P5 STG.E.U8 desc[UR36][R8.64+0xf1], R147 ;  /* 0x0000f1930800d986 */ /* 0x0001e2000c101124 */
[----:B------:R-:W-:Y:S05]  /*ec60*/  @P4 BRA `(.L_x_541) ;  /* 0x00000000000c4947 */ /* 0x000fea0003800000 */
[----:B------:R-:W0:Y:S02]  /*ec70*/  LDG.E.U8 R16, desc[UR36][R14.64+0xf8] ;  /* 0x0000f8240e107981 */ /* 0x000e24000c1e1100 */
[----:B0-----:R-:W-:-:S05]  /*ec80*/  PRMT R3, R16, 0x8880, RZ ;  /* 0x0000888010037816 */ /* 0x001fca00000000ff */
[----:B------:R-:W-:-:S07]  /*ec90*/  IMAD R2, R3, R18, RZ ;  /* 0x0000001203027224 */ /* 0x000fce00078e02ff */
.L_x_541:
[----:B------:R-:W-:Y:S05]  /*eca0*/  BSYNC B1 ;  /* 0x0000000000017941 */ /* 0x000fea0003800000 */
.L_x_540:
[----:B0-----:R-:W-:Y:S01]  /*ecb0*/  @!P4 IMAD R3, R148, R17, R2 ;  /* 0x000000119403c224 */ /* 0x001fe200078e0202 */
[----:B------:R-:W-:Y:S04]  /*ecc0*/  BSSY B1, `(.L_x_542) ;  /* 0x0000006000017945 */ /* 0x000fe80003800000 */
[----:B------:R0:W-:Y:S01]  /*ecd0*/  @!P4 STG.E.U8 desc[UR36][R6.64+0xf8], R3 ;  /* 0x0000f8030600c986 */ /* 0x0001e2000c101124 */
[----:B------:R-:W-:Y:S05]  /*ece0*/  @P2 BRA `(.L_x_543) ;  /* 0x00000000000c2947 */ /* 0x000fea0003800000 */
[----:B------:R-:W0:Y:S02]  /*ecf0*/  LDG.E.U8 R16, desc[UR36][R14.64+0xf9] ;  /* 0x0000f9240e107981 */ /* 0x000e24000c1e1100 */
[----:B0-----:R-:W-:-:S05]  /*ed00*/  PRMT R3, R16, 0x8880, RZ ;  /* 0x0000888010037816 */ /* 0x001fca00000000ff */
[----:B------:R-:W-:-:S07]  /*ed10*/  IMAD R2, R3, R18, RZ ;  /* 0x0000001203027224 */ /* 0x000fce00078e02ff */
.L_x_543:
[----:B------:R-:W-:Y:S05]  /*ed20*/  BSYNC B1 ;  /* 0x0000000000017941 */ /* 0x000fea0003800000 */
.L_x_542:
[----:B------:R-:W-:Y:S01]  /*ed30*/  @!P2 IMAD R149, R149, R17, R2 ;  /* 0x000000119595a224 */ /* 0x000fe200078e0202 */
[----:B------:R-:W-:Y:S04]  /*ed40*/  BSSY B1, `(.L_x_544) ;  /* 0x0000006000017945 */ /* 0x000fe80003800000 */
[----:B------:R0:W-:Y:S01]  /*ed50*/  @!P2 STG.E.U8 desc[UR36][R6.64+0xf9], R149 ;  /* 0x0000f9950600a986 */ /* 0x0001e2000c101124 */
[----:B------:R-:W-:Y:S05]  /*ed60*/  @P6 BRA `(.L_x_545) ;  /* 0x00000000000c6947 */ /* 0x000fea0003800000 */
[----:B------:R-:W0:Y:S02]  /*ed70*/  LDG.E.U8 R16, desc[UR36][R156.64+0xf8] ;  /* 0x0000f8249c107981 */ /* 0x000e24000c1e1100 */
[----:B0-----:R-:W-:-:S05]  /*ed80*/  PRMT R3, R16, 0x8880, RZ ;  /* 0x0000888010037816 */ /* 0x001fca00000000ff */
[----:B------:R-:W-:-:S07]  /*ed90*/  IMAD R2, R3, R18, RZ ;  /* 0x0000001203027224 */ /* 0x000fce00078e02ff */
.L_x_545:
[----:B------:R-:W-:Y:S05]  /*eda0*/  BSYNC B1 ;  /* 0x0000000000017941 */ /* 0x000fea0003800000 */
.L_x_544:
[----:B0-----:R-:W-:Y:S01]  /*edb0*/  @!P6 IMAD R3, R150, R17, R2 ;  /* 0x000000119603e224 */ /* 0x001fe200078e0202 */
[----:B------:R-:W-:Y:S01]  /*edc0*/  ISETP.LT.OR P0, PT, R0, 0xfa, !P0 ;  /* 0x000000fa0000780c */ /* 0x000fe20004701670 */
[----:B------:R-:W-:Y:S03]  /*edd0*/  BSSY B1, `(.L_x_546) ;  /* 0x0000006000017945 */ /* 0x000fe60003800000 */
[----:B------:R0:W-:Y:S09]  /*ede0*/  @!P6 STG.E.U8 desc[UR36][R8.64+0xf8], R3 ;  /* 0x0000f8030800e986 */ /* 0x0001f2000c101124 */
[----:B------:R-:W-:Y:S05]  /*edf0*/  @P0 BRA `(.L_x_547) ;  /* 0x00000000000c0947 */ /* 0x000fea0003800000 */
[----:B------:R-:W0:Y:S02]  /*ee00*/  LDG.E.U8 R16, desc[UR36][R156.64+0xf9] ;  /* 0x0000f9249c107981 */ /* 0x000e24000c1e1100 */
[----:B0-----:R-:W-:-:S05]  /*ee10*/  PRMT R3, R16, 0x8880, RZ ;  /* 0x0000888010037816 */ /* 0x001fca00000000ff */
[----:B------:R-:W-:-:S07]  /*ee20*/  IMAD R2, R3, R18, RZ ;  /* 0x0000001203027224 */ /* 0x000fce00078e02ff */
.L_x_547:
[----:B------:R-:W-:Y:S05]  /*ee30*/  BSYNC B1 ;  /* 0x0000000000017941 */ /* 0x000fea0003800000 */
.L_x_546:
[----:B------:R-:W-:Y:S01]  /*ee40*/  IMAD R151, R151, R17, R2 ;  /* 0x0000001197977224 */ /* 0x000fe200078e0202 */
[----:B------:R-:W-:Y:S06]  /*ee50*/  @P0 BRA `(.L_x_548) ;  /* 0x0000003800180947 */ /* 0x000fec0003800000 */
[----:B------:R0:W-:Y:S01]  /*ee60*/  STG.E.U8 desc[UR36][R8.64+0xf9], R151 ;  /* 0x0000f99708007986 */ /* 0x0001e2000c101124 */
[----:B------:R-:W-:Y:S05]  /*ee70*/  BRA `(.L_x_548) ;  /* 0x0000003800107947 */ /* 0x000fea0003800000 */
.L_x_35:
[----:B------:R-:W2:Y:S04]  /*ee80*/  LDL.LU R2, [R1] ;  /* 0x0000000001027983 */ /* 0x000ea80000300800 */
[----:B------:R-:W3:Y:S04]  /*ee90*/  LDL.LU R3, [R1+0xc] ;  /* 0x00000c0001037983 */ /* 0x000ee80000300800 */
[----:B------:R-:W4:Y:S04]  /*eea0*/  LDL.LU R12, [R1+0x14] ;  /* 0x00001400010c7983 */ /* 0x000f280000300800 */
[----:B------:R-:W5:Y:S04]  /*eeb0*/  LDL.LU R13, [R1+0x98] ;  /* 0x00009800010d7983 */ /* 0x000f680000300800 */
        /* <DEDUP_REMOVED lines=61> */
[----:B------:R-:W5:Y:S01]  /*f290*/  LDL.LU R178, [R1+0x194] ;  /* 0x0001940001b27983 */ /* 0x000f620000300800 */
[----:B------:R-:W-:-:S03]  /*f2a0*/  ISETP.GE.AND P0, PT, R154, 0x1, PT ;  /* 0x000000019a00780c */ /* 0x000fc60003f06270 */
[----:B------:R-:W5:Y:S04]  /*f2b0*/  LDL.LU R177, [R1+0x198] ;  /* 0x0001980001b17983 */ /* 0x000f680000300800 */
[----:B------:R-:W5:Y:S04]  /*f2c0*/  LDL.LU R176, [R1+0x19c] ;  /* 0x00019c0001b07983 */ /* 0x000f680000300800 */
[----:B------:R-:W5:Y:S04]  /*f2d0*/  LDL.LU R175, [R1+0x1a0] ;  /* 0x0001a00001af7983 */ /* 0x000f680000300800 */
[----:B------:R-:W5:Y:S01]  /*f2e0*/  LDL.LU R174, [R1+0x1a4] ;  /* 0x0001a40001ae7983 */ /* 0x000f620000300800 */
[----:B------:R-:W-:-:S03]  /*f2f0*/  ISETP.LT.OR P1, PT, R0, 0x1, !P0 ;  /* 0x000000010000780c */ /* 0x000fc60004721670 */
        /* <DEDUP_REMOVED lines=13> */
[----:B--2---:R-:W-:-:S03]  /*f3d0*/  @!P1 IMAD R2, R2, R17, RZ ;  /* 0x0000001102029224 */ /* 0x004fc600078e02ff */
        /* <DEDUP_REMOVED lines=9> */
[----:B------:R0:W-:Y:S04]  /*f470*/  @!P1 STG.E.U8 desc[UR36][R4.64], R2 ;  /* 0x0000000204009986 */ /* 0x0001e8000c101124 */
[----:B0-----:R-:W3:Y:S01]  /*f480*/  LDL.LU R2, [R1+0x4] ;  /* 0x0000040001027983 */ /* 0x001ee20000300800 */
[----:B------:R-:W-:-:S02]  /*f490*/  ISETP.LT.OR P1, PT, R0, 0x2, !P0 ;  /* 0x000000020000780c */ /* 0x000fc40004721670 */
[----:B------:R-:W-:-:S11]  /*f4a0*/  ISETP.GE.AND P2, PT, R154, 0x9, PT ;  /* 0x000000099a00780c */ /* 0x000fd60003f46270 */
[----:B---3--:R-:W-:-:S05]  /*f4b0*/  @!P1 IMAD R2, R2, R17, RZ ;  /* 0x0000001102029224 */ /* 0x008fca00078e02ff */
[----:B------:R0:W-:Y:S04]  /*f4c0*/  @!P1 STG.E.U8 desc[UR36][R4.64+0x1], R2 ;  /* 0x0000010204009986 */ /* 0x0001e8000c101124 */
[----:B0-----:R-:W3:Y:S01]  /*f4d0*/  LDL.LU R2, [R1+0x8] ;  /* 0x0000080001027983 */ /* 0x001ee20000300800 */
[C---:B------:R-:W-:Y:S02]  /*f4e0*/  ISETP.LT.OR P1, PT, R0.reuse, 0x1, !P2 ;  /* 0x000000010000780c */ /* 0x040fe40005721670 */
[C---:B------:R-:W-:Y:S02]  /*f4f0*/  ISETP.LT.OR P3, PT, R0.reuse, 0x2, !P2 ;  /* 0x000000020000780c */ /* 0x040fe40005761670 */
[----:B------:R-:W-:-:S09]  /*f500*/  ISETP.LT.OR P4, PT, R0, 0x9, !P0 ;  /* 0x000000090000780c */ /* 0x000fd20004781670 */
[----:B---3--:R-:W-:-:S05]  /*f510*/  @!P1 IMAD R2, R2, R17, RZ ;  /* 0x0000001102029224 */ /* 0x008fca00078e02ff */
[----:B------:R0:W-:Y:S04]  /*f520*/  @!P1 STG.E.U8 desc[UR36][R10.64], R2 ;  /* 0x000000020a009986 */ /* 0x0001e8000c101124 */
[----:B0-----:R-:W3:Y:S01]  /*f530*/  LDL.LU R2, [R1+0x10] ;  /* 0x0000100001027983 */ /* 0x001ee20000300800 */
[----:B------:R-:W-:Y:S01]  /*f540*/  @!P3 IMAD R3, R3, R17, RZ ;  /* 0x000000110303b224 */ /* 0x000fe200078e02ff */
[C---:B------:R-:W-:Y:S02]  /*f550*/  ISETP.LT.OR P1, PT, R0.reuse, 0xa, !P0 ;  /* 0x0000000a0000780c */ /* 0x040fe40004721670 */
[C---:B------:R-:W-:Y:S02]  /*f560*/  ISETP.LT.OR P5, PT, R0.reuse, 0x9, !P2 ;  /* 0x000000090000780c */ /* 0x040fe400057a1670 */
[----:B------:R0:W-:Y:S01]  /*f570*/  @!P3 STG.E.U8 desc[UR36][R10.64+0x1], R3 ;  /* 0x000001030a00b986 */ /* 0x0001e2000c101124 */
[----:B------:R-:W-:-:S03]  /*f580*/  ISETP.LT.OR P6, PT, R0, 0xa, !P2 ;  /* 0x0000000a0000780c */ /* 0x000fc600057c1670 */
[----:B0-----:R-:W5:Y:S01]  /*f590*/  LDL.LU R3, [R1+0x18] ;  /* 0x0000180001037983 */ /* 0x001f620000300800 */
[----:B---3--:R-:W-:-:S05]  /*f5a0*/  @!P4 IMAD R2, R2, R17, RZ ;  /* 0x000000110202c224 */ /* 0x008fca00078e02ff */
[----:B------:R0:W-:Y:S04]  /*f5b0*/  @!P4 STG.E.U8 desc[UR36][R4.64+0x8], R2 ;  /* 0x000008020400c986 */ /* 0x0001e8000c101124 */
[----:B0-----:R-:W3:Y:S01]  /*f5c0*/  LDL.LU R2, [R1+0x1c] ;  /* 0x00001c0001027983 */ /* 0x001ee20000300800 */
[-C--:B----4-:R-:W-:Y:S02]  /*f5d0*/  @!P1 IMAD R12, R12, R17.reuse, RZ ;  /* 0x000000110c0c9224 */ /* 0x090fe400078e02ff */
[----:B-----5:R-:W-:-:S03]  /*f5e0*/  @!P5 IMAD R3, R3, R17, RZ ;  /* 0x000000110303d224 */ /* 0x020fc600078e02ff */
[----:B------:R0:W-:Y:S04]  /*f5f0*/  @!P1 STG.E.U8 desc[UR36][R4.64+0x9], R12 ;  /* 0x0000090c04009986 */ /* 0x0001e8000c101124 */
[----:B------:R1:W-:Y:S04]  /*f600*/  @!P5 STG.E.U8 desc[UR36][R10.64+0x8], R3 ;  /* 0x000008030a00d986 */ /* 0x0003e8000c101124 */
[----:B0-----:R-:W4:Y:S04]  /*f610*/  LDL.LU R12, [R1+0x28] ;  /* 0x00002800010c7983 */ /* 0x001f280000300800 */
[----:B-1----:R-:W5:Y:S01]  /*f620*/  LDL.LU R3, [R1+0x20] ;  /* 0x0000200001037983 */ /* 0x002f620000300800 */
[----:B---3--:R-:W-:-:S05]  /*f630*/  @!P6 IMAD R2, R2, R17, RZ ;  /* 0x000000110202e224 */ /* 0x008fca00078e02ff */
[----:B------:R0:W-:Y:S04]  /*f640*/  @!P6 STG.E.U8 desc[UR36][R10.64+0x9], R2 ;  /* 0x000009020a00e986 */ /* 0x0001e8000c101124 */
[----:B0-----:R-:W3:Y:S01]  /*f650*/  LDL.LU R2, [R1+0x24] ;  /* 0x0000240001027983 */ /* 0x001ee20000300800 */
[C---:B------:R-:W-:Y:S02]  /*f660*/  ISETP.LT.OR P3, PT, R0.reuse, 0x11, !P0 ;  /* 0x000000110000780c */ /* 0x040fe40004761670 */
[----:B------:R-:W-:-:S11]  /*f670*/  ISETP.LT.OR P4, PT, R0, 0x12, !P0 ;  /* 0x000000120000780c */ /* 0x000fd60004781670 */
[----:B-----5:R-:W-:-:S05]  /*f680*/  @!P3 IMAD R3, R3, R17, RZ ;  /* 0x000000110303b224 */ /* 0x020fca00078e02ff */
[----:B------:R0:W-:Y:S04]  /*f690*/  @!P3 STG.E.U8 desc[UR36][R4.64+0x10], R3 ;  /* 0x000010030400b986 */ /* 0x0001e8000c101124 */
[----:B0-----:R-:W5:Y:S01]  /*f6a0*/  LDL.LU R3, [R1+0x2c] ;  /* 0x00002c0001037983 */ /* 0x001f620000300800 */
[----:B---3--:R-:W-:-:S05]  /*f6b0*/  @!P4 IMAD R2, R2, R17, RZ ;  /* 0x000000110202c224 */ /* 0x008fca00078e02ff */
[----:B------:R0:W-:Y:S04]  /*f6c0*/  @!P4 STG.E.U8 desc[UR36][R4.64+0x11], R2 ;  /* 0x000011020400c986 */ /* 0x0001e8000c101124 */
[----:B0-----:R-:W3:Y:S01]  /*f6d0*/  LDL.LU R2, [R1+0x30] ;  /* 0x0000300001027983 */ /* 0x001ee20000300800 */
[C---:B------:R-:W-:Y:S02]  /*f6e0*/  ISETP.LT.OR P1, PT, R0.reuse, 0x11, !P2 ;  /* 0x000000110000780c */ /* 0x040fe40005721670 */
[C---:B------:R-:W-:Y:S02]  /*f6f0*/  ISETP.LT.OR P5, PT, R0.reuse, 0x12, !P2 ;  /* 0x000000120000780c */ /* 0x040fe400057a1670 */
[----:B------:R-:W-:-:S09]  /*f700*/  ISETP.LT.OR P6, PT, R0, 0x19, !P0 ;  /* 0x000000190000780c */ /* 0x000fd200047c1670 */
        /* <DEDUP_REMOVED lines=43> */
[----:B-----5:R-:W-:-:S05]  /*f9c0*/  @!P6 IMAD R3, R3, R17, RZ ;  /* 0x000000110303e224 */ /* 0x020fca00078e02ff */
[----:B------:R0:W-:Y:S04]  /*f9d0*/  @!P6 STG.E.U8 desc[UR36][R4.64+0x29], R3 ;  /* 0x000029030400e986 */ /* 0x0001e8000c101124 */
[----:B0-----:R-:W5:Y:S01]  /*f9e0*/  LDL.LU R3, [R1+0x5c] ;  /* 0x00005c0001037983 */ /* 0x001f620000300800 */
        /* <DEDUP_REMOVED lines=48> */
[----:B------:R-:W-:-:S13]  /*fcf0*/  ISETP.LT.OR P5, PT, R0, 0x42, !P2 ;  /* 0x000000420000780c */ /* 0x000fda00057a1670 */
[----:B----4-:R-:W-:-:S05]  /*fd00*/  @!P5 IMAD R12, R12, R17, RZ ;  /* 0x000000110c0cd224 */ /* 0x010fca00078e02ff */
[----:B------:R-:W-:Y:S01]  /*fd10*/  @!P5 STG.E.U8 desc[UR36][R10.64+0x41], R12 ;  /* 0x0000410c0a00d986 */ /* 0x000fe2000c101124 */
[----:B---3--:R-:W-:-:S05]  /*fd20*/  @!P4 IMAD R2, R2, R17, RZ ;  /* 0x000000110202c224 */ /* 0x008fca00078e02ff */
[----:B------:R0:W-:Y:S04]  /*fd30*/  @!P4 STG.E.U8 desc[UR36][R10.64+0x40], R2 ;  /* 0x000040020a00c986 */ /* 0x0001e8000c101124 */
[----:B0-----:R-:W3:Y:S04]  /*fd40*/  LDL.LU R2, [R1+0x90] ;  /* 0x0000900001027983 */ /* 0x001ee80000300800 */
[----:B------:R-:W4:Y:S01]  /*fd50*/  LDL.LU R12, [R1+0xac] ;  /* 0x0000ac00010c7983 */ /* 0x000f220000300800 */
[C---:B------:R-:W-:Y:S02]  /*fd60*/  ISETP.LT.OR P6, PT, R0.reuse, 0x49, !P0 ;  /* 0x000000490000780c */ /* 0x040fe400047c1670 */
[----:B------:R-:W-:-:S02]  /*fd70*/  ISETP.LT.OR P1, PT, R0, 0x4a, !P0 ;  /* 0x0000004a0000780c */ /* 0x000fc40004721670 */
[C---:B------:R-:W-:Y:S02]  /*fd80*/  ISETP.LT.OR P3, PT, R0.reuse, 0x49, !P2 ;  /* 0x000000490000780c */ /* 0x040fe40005761670 */
[C---:B------:R-:W-:Y:S02]  /*fd90*/  ISETP.LT.OR P4, PT, R0.reuse, 0x4a, !P2 ;  /* 0x0000004a0000780c */ /* 0x040fe40005781670 */
[----:B------:R-:W-:-:S07]  /*fda0*/  ISETP.LT.OR P5, PT, R0, 0x51, !P0 ;  /* 0x000000510000780c */ /* 0x000fce00047a1670 */
[----:B-----5:R-:W-:-:S05]  /*fdb0*/  @!P1 IMAD R3, R3, R17, RZ ;  /* 0x0000001103039224 */ /* 0x020fca00078e02ff */
[----:B------:R4:W-:Y:S01]  /*fdc0*/  @!P1 STG.E.U8 desc[UR36][R4.64+0x49], R3 ;  /* 0x0000490304009986 */ /* 0x0009e2000c101124 */
[----:B------:R-:W-:Y:S01]  /*fdd0*/  ISETP.LT.OR P1, PT, R0, 0x51, !P2 ;  /* 0x000000510000780c */ /* 0x000fe20005721670 */
[-C--:B------:R-:W-:Y:S02]  /*fde0*/  @!P3 IMAD R13, R13, R17.reuse, RZ ;  /* 0x000000110d0db224 */ /* 0x080fe400078e02ff */
[-C--:B------:R-:W-:Y:S02]  /*fdf0*/  @!P4 IMAD R15, R15, R17.reuse, RZ ;  /* 0x000000110f0fc224 */ /* 0x080fe400078e02ff */
[----:B------:R-:W-:-:S08]  /*fe00*/  @!P5 IMAD R21, R21, R17, RZ ;  /* 0x000000111515d224 */ /* 0x000fd000078e02ff */
[-C--:B------:R-:W-:Y:S02]  /*fe10*/  @!P1 IMAD R153, R153, R17.reuse, RZ ;  /* 0x0000001199999224 */ /* 0x080fe400078e02ff */
[----:B---3--:R-:W-:-:S05]  /*fe20*/  @!P6 IMAD R2, R2, R17, RZ ;  /* 0x000000110202e224 */ /* 0x008fca00078e02ff */
[----:B------:R-:W-:Y:S01]  /*fe30*/  @!P6 STG.E.U8 desc[UR36][R4.64+0x48], R2 ;  /* 0x000048020400e986 */ /* 0x000fe2000c101124 */
[----:B------:R-:W-:-:S03]  /*fe40*/  ISETP.LT.OR P6, PT, R0, 0x52, !P0 ;  /* 0x000000520000780c */ /* 0x000fc600047c1670 */
[----:B------:R0:W-:Y:S01]  /*fe50*/  @!P3 STG.E.U8 desc[UR36][R10.64+0x48], R13 ;  /* 0x0000480d0a00b986 */ /* 0x0001e2000c101124 */
[----:B------:R-:W-:-:S03]  /*fe60*/  ISETP.LT.OR P3, PT, R0, 0x52, !P2 ;  /* 0x000000520000780c */ /* 0x000fc60005761670 */
[----:B------:R1:W-:Y:S01]  /*fe70*/  @!P4 STG.E.U8 desc[UR36][R10.64+0x49], R15 ;  /* 0x0000490f0a00c986 */ /* 0x0003e2000c101124 */
[----:B------:R-:W-:-:S05]  /*fe80*/  ISETP.LT.OR P4, PT, R0, 0x59, !P0 ;  /* 0x000000590000780c */ /* 0x000fca0004781670 */
[----:B------:R-:W-:Y:S01]  /*fe90*/  @!P6 IMAD R23, R23, R17, RZ ;  /* 0x000000111717e224 */ /* 0x000fe200078e02ff */
[----:B------:R3:W-:Y:S01]  /*fea0*/  @!P5 STG.E.U8 desc[UR36][R4.64+0x50], R21 ;  /* 0x000050150400d986 */ /* 0x0007e2000c101124 */
[----:B------:R-:W-:-:S03]  /*feb0*/  ISETP.LT.OR P5, PT, R0, 0x5a, !P0 ;  /* 0x0000005a0000780c */ /* 0x000fc600047a1670 */
[----:B------:R5:W-:Y:S01]  /*fec0*/  @!P6 STG.E.U8 desc[UR36][R4.64+0x51], R23 ;  /* 0x000051170400e986 */ /* 0x000be2000c101124 */
[----:B------:R-:W-:-:S03]  /*fed0*/  ISETP.LT.OR P6, PT, R0, 0x59, !P2 ;  /* 0x000000590000780c */ /* 0x000fc600057c1670 */
[----:B------:R-:W-:Y:S01]  /*fee0*/  @!P1 STG.E.U8 desc[UR36][R10.64+0x50], R153 ;  /* 0x000050990a009986 */ /* 0x000fe2000c101124 */
[----:B------:R-:W-:Y:S01]  /*fef0*/  ISETP.LT.OR P1, PT, R0, 0x5a, !P2 ;  /* 0x0000005a0000780c */ /* 0x000fe20005721670 */
[-C--:B----4-:R-:W-:Y:S02]  /*ff00*/  @!P3 IMAD R3, R12, R17.reuse, RZ ;  /* 0x000000110c03b224 */ /* 0x090fe400078e02ff */
[-C--:B0-----:R-:W-:Y:S02]  /*ff10*/  @!P4 IMAD R13, R235, R17.reuse, RZ ;  /* 0x00000011eb0dc224 */ /* 0x081fe400078e02ff */
[-C--:B-1----:R-:W-:Y:S01]  /*ff20*/  @!P5 IMAD R15, R234, R17.reuse, RZ ;  /* 0x00000011ea0fd224 */ /* 0x082fe200078e02ff */
[----:B------:R0:W-:Y:S03]  /*ff30*/  @!P3 STG.E.U8 desc[UR36][R10.64+0x51], R3 ;  /* 0x000051030a00b986 */ /* 0x0001e6000c101124 */
[----:B---3--:R-:W-:Y:S01]  /*ff40*/  @!P6 IMAD R21, R233, R17, RZ ;  /* 0x00000011e915e224 */ /* 0x008fe200078e02ff */
[----:B------:R1:W-:Y:S01]  /*ff50*/  @!P4 STG.E.U8 desc[UR36][R4.64+0x58], R13 ;  /* 0x0000580d0400c986 */ /* 0x0003e2000c101124 */
[----:B------:R-:W-:-:S02]  /*ff60*/  ISETP.LT.OR P3, PT, R0, 0x61, !P0 ;  /* 0x000000610000780c */ /* 0x000fc40004761670 */
[----:B-----5:R-:W-:Y:S01]  /*ff70*/  @!P1 IMAD R23, R232, R17, RZ ;  /* 0x00000011e8179224 */ /* 0x020fe200078e02ff */
[C---:B------:R-:W-:Y:S01]  /*ff80*/  ISETP.LT.OR P4, PT, R0.reuse, 0x62, !P0 ;  /* 0x000000620000780c */ /* 0x040fe20004781670 */
[----:B------:R3:W-:Y:S01]  /*ff90*/  @!P5 STG.E.U8 desc[UR36][R4.64+0x59], R15 ;  /* 0x0000590f0400d986 */ /* 0x0007e2000c101124 */
[----:B------:R-:W-:-:S03]  /*ffa0*/  ISETP.LT.OR P5, PT, R0, 0x61, !P2 ;  /* 0x000000610000780c */ /* 0x000fc600057a1670 */
[----:B------:R4:W-:Y:S01]  /*ffb0*/  @!P6 STG.E.U8 desc[UR36][R10.64+0x58], R21 ;  /* 0x000058150a00e986 */ /* 0x0009e2000c101124 */
[----:B------:R-:W-:-:S03]  /*ffc0*/  ISETP.LT.OR P6, PT, R0, 0x62, !P2 ;  /* 0x000000620000780c */ /* 0x000fc600057c1670 */
[----:B------:R-:W-:Y:S01]  /*ffd0*/  @!P1 STG.E.U8 desc[UR36][R10.64+0x59], R23 ;  /* 0x000059170a009986 */ /* 0x000fe2000c101124 */
[----:B------:R-:W-:Y:S01]  /*ffe0*/  ISETP.LT.OR P1, PT, R0, 0x69, !P0 ;  /* 0x000000690000780c */ /* 0x000fe20004721670 */
[-C--:B0-----:R-:W-:Y:S02]  /*fff0*/  @!P3 IMAD R3, R231, R17.reuse, RZ ;  /* 0x00000011e703b224 */ /* 0x081fe400078e02ff */
[-C--:B-1----:R-:W-:Y:S02]  /*10000*/  @!P4 IMAD R13, R230, R17.reuse, RZ ;  /* 0x00000011e60dc224 */ /* 0x082fe400078e02ff */
[-C--:B---3--:R-:W-:Y:S01]  /*10010*/  @!P5 IMAD R15, R229, R17.reuse, RZ ;  /* 0x00000011e50fd224 */ /* 0x088fe200078e02ff */
[----:B------:R0:W-:Y:S03]  /*10020*/  @!P3 STG.E.U8 desc[UR36][R4.64+0x60], R3 ;  /* 0x000060030400b986 */ /* 0x0001e6000c101124 */
[----:B----4-:R-:W-:Y:S01]  /*10030*/  @!P6 IMAD R21, R228, R17, RZ ;  /* 0x00000011e415e224 */ /* 0x010fe200078e02ff */
[----:B------:R1:W-:Y:S01]  /*10040*/  @!P4 STG.E.U8 desc[UR36][R4.64+0x61], R13 ;  /* 0x0000610d0400c986 */ /* 0x0003e2000c101124 */
[----:B------:R-:W-:-:S02]  /*10050*/  ISETP.LT.OR P3, PT, R0, 0x6a, !P0 ;  /* 0x0000006a0000780c */ /* 0x000fc40004761670 */
[----:B------:R-:W-:Y:S01]  /*10060*/  @!P1 IMAD R153, R227, R17, RZ ;  /* 0x00000011e3999224 */ /* 0x000fe200078e02ff */
        /* <DEDUP_REMOVED lines=131> */
[-C--:B----4-:R-:W-:Y:S01]  /*108a0*/  @!P6 IMAD R21, R183, R17.reuse, RZ ;  /* 0x00000011b715e224 */ /* 0x090fe200078e02ff */
[----:B------:R1:W-:Y:S03]  /*108b0*/  @!P4 STG.E.U8 desc[UR36][R10.64+0xb8], R13 ;  /* 0x0000b80d0a00c986 */ /* 0x0003e6000c101124 */
[----:B------:R-:W-:Y:S01]  /*108c0*/  @!P1 IMAD R23, R182, R17, RZ ;  /* 0x00000011b6179224 */ /* 0x000fe200078e02ff */
[C---:B------:R-:W-:Y:S01]  /*108d0*/  ISETP.LT.OR P3, PT, R0.reuse, 0xc1, !P2 ;  /* 0x000000c10000780c */ /* 0x040fe20005761670 */
[----:B------:R3:W-:Y:S01]  /*108e0*/  @!P5 STG.E.U8 desc[UR36][R10.64+0xb9], R15 ;  /* 0x0000b90f0a00d986 */ /* 0x0007e2000c101124 */
[----:B------:R-:W-:-:S02]  /*108f0*/  ISETP.LT.OR P4, PT, R0, 0xc2, !P2 ;  /* 0x000000c20000780c */ /* 0x000fc40005781670 */
[C---:B------:R-:W-:Y:S01]  /*10900*/  ISETP.LT.OR P5, PT, R0.reuse, 0xc9, !P0 ;  /* 0x000000c90000780c */ /* 0x040fe200047a1670 */
[----:B------:R4:W-:Y:S01]  /*10910*/  @!P6 STG.E.U8 desc[UR36][R4.64+0xc0], R21 ;  /* 0x0000c0150400e986 */ /* 0x0009e2000c101124 */
[----:B------:R-:W-:-:S03]  /*10920*/  ISETP.LT.OR P6, PT, R0, 0xca, !P0 ;  /* 0x000000ca0000780c */ /* 0x000fc600047c1670 */
[----:B------:R-:W-:Y:S01]  /*10930*/  @!P1 STG.E.U8 desc[UR36][R4.64+0xc1], R23 ;  /* 0x0000c11704009986 */ /* 0x000fe2000c101124 */
[----:B------:R-:W-:-:S03]  /*10940*/  ISETP.LT.OR P1, PT, R0, 0xc9, !P2 ;  /* 0x000000c90000780c */ /* 0x000fc60005721670 */
[-C--:B0-----:R-:W-:Y:S02]  /*10950*/  @!P3 IMAD R3, R181, R17.reuse, RZ ;  /* 0x00000011b503b224 */ /* 0x081fe400078e02ff */
[-C--:B-1----:R-:W-:Y:S02]  /*10960*/  @!P4 IMAD R13, R180, R17.reuse, RZ ;  /* 0x00000011b40dc224 */ /* 0x082fe400078e02ff */
[-C--:B---3--:R-:W-:Y:S02]  /*10970*/  @!P5 IMAD R15, R179, R17.reuse, RZ ;  /* 0x00000011b30fd224 */ /* 0x088fe400078e02ff */
[-C--:B----4-:R-:W-:Y:S01]  /*10980*/  @!P6 IMAD R21, R178, R17.reuse, RZ ;  /* 0x00000011b215e224 */ /* 0x090fe200078e02ff */
[----:B------:R0:W-:Y:S03]  /*10990*/  @!P3 STG.E.U8 desc[UR36][R10.64+0xc0], R3 ;  /* 0x0000c0030a00b986 */ /* 0x0001e6000c101124 */
[----:B------:R-:W-:Y:S01]  /*109a0*/  @!P1 IMAD R153, R177, R17, RZ ;  /* 0x00000011b1999224 */ /* 0x000fe200078e02ff */
[----:B------:R1:W-:Y:S01]  /*109b0*/  @!P4 STG.E.U8 desc[UR36][R10.64+0xc1], R13 ;  /* 0x0000c10d0a00c986 */ /* 0x0003e2000c101124 */
[----:B------:R-:W-:-:S02]  /*109c0*/  ISETP.LT.OR P3, PT, R0, 0xca, !P2 ;  /* 0x000000ca0000780c */ /* 0x000fc40005761670 */
        /* <DEDUP_REMOVED lines=33> */
[----:B------:R4:W-:Y:S04]  /*10be0*/  @!P6 STG.E.U8 desc[UR36][R10.64+0xd9], R21 ;  /* 0x0000d9150a00e986 */ /* 0x0009e8000c101124 */
[----:B------:R-:W-:Y:S01]  /*10bf0*/  @!P1 STG.E.U8 desc[UR36][R4.64+0xe0], R153 ;  /* 0x0000e09904009986 */ /* 0x000fe2000c101124 */
[C---:B------:R-:W-:Y:S02]  /*10c00*/  ISETP.LT.OR P1, PT, R0.reuse, 0xea, !P0 ;  /* 0x000000ea0000780c */ /* 0x040fe40004721670 */
[----:B------:R-:W-:Y:S01]  /*10c10*/  ISETP.LT.OR P6, PT, R0, 0xe9, !P0 ;  /* 0x000000e90000780c */ /* 0x000fe200047c1670 */
[-C--:B0-----:R-:W-:Y:S02]  /*10c20*/  @!P3 IMAD R3, R166, R17.reuse, RZ ;  /* 0x00000011a603b224 */ /* 0x081fe400078e02ff */
[----:B-1----:R-:W-:-:S02]  /*10c30*/  @!P4 IMAD R13, R165, R17, RZ ;  /* 0x00000011a50dc224 */ /* 0x002fc400078e02ff */
[----:B---3--:R-:W-:Y:S01]  /*10c40*/  @!P5 IMAD R15, R164, R17, RZ ;  /* 0x00000011a40fd224 */ /* 0x008fe200078e02ff */
[----:B------:R0:W-:Y:S01]  /*10c50*/  @!P3 STG.E.U8 desc[UR36][R4.64+0xe1], R3 ;  /* 0x0000e1030400b986 */ /* 0x0001e2000c101124 */
[----:B------:R-:W-:-:S04]  /*10c60*/  ISETP.LT.OR P3, PT, R0, 0xe9, !P2 ;  /* 0x000000e90000780c */ /* 0x000fc80005761670 */
[-C--:B------:R-:W-:Y:S01]  /*10c70*/  @!P1 IMAD R23, R162, R17.reuse, RZ ;  /* 0x00000011a2179224 */ /* 0x080fe200078e02ff */
[----:B------:R2:W-:Y:S01]  /*10c80*/  @!P4 STG.E.U8 desc[UR36][R10.64+0xe0], R13 ;  /* 0x0000e00d0a00c986 */ /* 0x0005e2000c101124 */
[----:B----4-:R-:W-:Y:S01]  /*10c90*/  @!P6 IMAD R21, R163, R17, RZ ;  /* 0x00000011a315e224 */ /* 0x010fe200078e02ff */
[C---:B------:R-:W-:Y:S02]  /*10ca0*/  ISETP.LT.OR P4, PT, R0.reuse, 0xea, !P2 ;  /* 0x000000ea0000780c */ /* 0x040fe40005781670 */
[----:B------:R1:W-:Y:S01]  /*10cb0*/  @!P5 STG.E.U8 desc[UR36][R10.64+0xe1], R15 ;  /* 0x0000e10f0a00d986 */ /* 0x0003e2000c101124 */
[----:B------:R-:W-:-:S03]  /*10cc0*/  ISETP.LT.OR P5, PT, R0, 0xf1, !P0 ;  /* 0x000000f10000780c */ /* 0x000fc600047a1670 */
[----:B------:R-:W-:Y:S01]  /*10cd0*/  @!P1 STG.E.U8 desc[UR36][R4.64+0xe9], R23 ;  /* 0x0000e91704009986 */ /* 0x000fe2000c101124 */
[----:B------:R-:W-:-:S03]  /*10ce0*/  ISETP.LT.OR P1, PT, R0, 0xf2, !P0 ;  /* 0x000000f20000780c */ /* 0x000fc60004721670 */
[----:B------:R3:W-:Y:S01]  /*10cf0*/  @!P6 STG.E.U8 desc[UR36][R4.64+0xe8], R21 ;  /* 0x0000e8150400e986 */ /* 0x0007e2000c101124 */
[----:B------:R-:W-:Y:S01]  /*10d00*/  ISETP.LT.OR P6, PT, R0, 0xf1, !P2 ;  /* 0x000000f10000780c */ /* 0x000fe200057c1670 */
[-C--:B0-----:R-:W-:Y:S02]  /*10d10*/  @!P3 IMAD R3, R161, R17.reuse, RZ ;  /* 0x00000011a103b224 */ /* 0x081fe400078e02ff */
[-C--:B--2---:R-:W-:Y:S02]  /*10d20*/  @!P4 IMAD R13, R160, R17.reuse, RZ ;  /* 0x00000011a00dc224 */ /* 0x084fe400078e02ff */
[-C--:B-1----:R-:W-:Y:S01]  /*10d30*/  @!P5 IMAD R15, R159, R17.reuse, RZ ;  /* 0x000000119f0fd224 */ /* 0x082fe200078e02ff */
[----:B------:R0:W-:Y:S01]  /*10d40*/  @!P3 STG.E.U8 desc[UR36][R10.64+0xe8], R3 ;  /* 0x0000e8030a00b986 */ /* 0x0001e2000c101124 */
[----:B------:R-:W-:Y:S02]  /*10d50*/  ISETP.LT.OR P3, PT, R0, 0xf2, !P2 ;  /* 0x000000f20000780c */ /* 0x000fe40005761670 */
[-C--:B---3--:R-:W-:Y:S01]  /*10d60*/  @!P1 IMAD R21, R158, R17.reuse, RZ ;  /* 0x000000119e159224 */ /* 0x088fe200078e02ff */
[----:B------:R1:W-:Y:S03]  /*10d70*/  @!P4 STG.E.U8 desc[UR36][R10.64+0xe9], R13 ;  /* 0x0000e90d0a00c986 */ /* 0x0003e6000c101124 */
[----:B------:R-:W-:Y:S01]  /*10d80*/  @!P6 IMAD R23, R157, R17, RZ ;  /* 0x000000119d17e224 */ /* 0x000fe200078e02ff */
[C---:B------:R-:W-:Y:S01]  /*10d90*/  ISETP.LT.OR P4, PT, R0.reuse, 0xf9, !P0 ;  /* 0x000000f90000780c */ /* 0x040fe20004781670 */
[----:B------:R-:W-:Y:S01]  /*10da0*/  @!P1 STG.E.U8 desc[UR36][R4.64+0xf1], R21 ;  /* 0x0000f11504009986 */ /* 0x000fe2000c101124 */
[----:B------:R-:W-:-:S02]  /*10db0*/  ISETP.LT.OR P0, PT, R0, 0xfa, !P0 ;  /* 0x000000fa0000780c */ /* 0x000fc40004701670 */
[----:B------:R-:W-:Y:S01]  /*10dc0*/  ISETP.GE.AND P1, PT, R154, 0x81, PT ;  /* 0x000000819a00780c */ /* 0x000fe20003f26270 */
[----:B------:R2:W-:Y:S01]  /*10dd0*/  @!P5 STG.E.U8 desc[UR36][R4.64+0xf0], R15 ;  /* 0x0000f00f0400d986 */ /* 0x0005e2000c101124 */
[C---:B------:R-:W-:Y:S02]  /*10de0*/  ISETP.LT.OR P5, PT, R0.reuse, 0xf9, !P2 ;  /* 0x000000f90000780c */ /* 0x040fe400057a1670 */
[C---:B------:R-:W-:Y:S01]  /*10df0*/  ISETP.LT.OR P2, PT, R0.reuse, 0xfa, !P2 ;  /* 0x000000fa0000780c */ /* 0x040fe20005741670 */
[----:B------:R3:W-:Y:S01]  /*10e00*/  @!P6 STG.E.U8 desc[UR36][R10.64+0xf0], R23 ;  /* 0x0000f0170a00e986 */ /* 0x0007e2000c101124 */
[----:B------:R-:W-:Y:S01]  /*10e10*/  ISETP.LT.OR P6, PT, R0, 0x1, !P1 ;  /* 0x000000010000780c */ /* 0x000fe20004fc1670 */
[-C--:B0-----:R-:W-:Y:S02]  /*10e20*/  @!P3 IMAD R3, R156, R17.reuse, RZ ;  /* 0x000000119c03b224 */ /* 0x081fe400078e02ff */
[-C--:B-1----:R-:W-:Y:S02]  /*10e30*/  @!P4 IMAD R13, R152, R17.reuse, RZ ;  /* 0x00000011980dc224 */ /* 0x082fe400078e02ff */
[----:B------:R-:W-:Y:S01]  /*10e40*/  @!P0 IMAD R153, R22, R17, RZ ;  /* 0x0000001116998224 */ /* 0x000fe200078e02ff */
[----:B------:R0:W-:Y:S01]  /*10e50*/  @!P3 STG.E.U8 desc[UR36][R10.64+0xf1], R3 ;  /* 0x0000f1030a00b986 */ /* 0x0001e2000c101124 */
[----:B------:R-:W-:-:S02]  /*10e60*/  ISETP.GE.AND P3, PT, R154, 0x89, PT ;  /* 0x000000899a00780c */ /* 0x000fc40003f66270 */
[-C--:B--2---:R-:W-:Y:S02]  /*10e70*/  @!P5 IMAD R15, R20, R17.reuse, RZ ;  /* 0x00000011140fd224 */ /* 0x084fe400078e02ff */
[-C--:B------:R-:W-:Y:S01]  /*10e80*/  @!P2 IMAD R21, R14, R17.reuse, RZ ;  /* 0x000000110e15a224 */ /* 0x080fe200078e02ff */
[----:B------:R-:W-:Y:S01]  /*10e90*/  @!P0 STG.E.U8 desc[UR36][R4.64+0xf9], R153 ;  /* 0x0000f99904008986 */ /* 0x000fe2000c101124 */
[----:B---3--:R-:W-:Y:S01]  /*10ea0*/  @!P6 IMAD R23, R24, R17, RZ ;  /* 0x000000111817e224 */ /* 0x008fe200078e02ff */
[C---:B------:R-:W-:Y:S02]  /*10eb0*/  ISETP.LT.OR P0, PT, R0.reuse, 0x2, !P1 ;  /* 0x000000020000780c */ /* 0x040fe40004f01670 */
[----:B------:R1:W-:Y:S01]  /*10ec0*/  @!P4 STG.E.U8 desc[UR36][R4.64+0xf8], R13 ;  /* 0x0000f80d0400c986 */ /* 0x0003e2000c101124 */
[----:B------:R-:W-:-:S03]  /*10ed0*/  ISETP.LT.OR P4, PT, R0, 0x1, !P3 ;  /* 0x000000010000780c */ /* 0x000fc60005f81670 */
[----:B------:R-:W-:Y:S01]  /*10ee0*/  @!P5 STG.E.U8 desc[UR36][R10.64+0xf8], R15 ;  /* 0x0000f80f0a00d986 */ /* 0x000fe2000c101124 */
[----:B------:R-:W-:-:S03]  /*10ef0*/  ISETP.LT.OR P5, PT, R0, 0x2, !P3 ;  /* 0x000000020000780c */ /* 0x000fc60005fa1670 */
[----:B------:R-:W-:Y:S01]  /*10f00*/  @!P2 STG.E.U8 desc[UR36][R10.64+0xf9], R21 ;  /* 0x0000f9150a00a986 */ /* 0x000fe2000c101124 */
[----:B------:R-:W-:-:S03]  /*10f10*/  ISETP.LT.OR P2, PT, R0, 0x9, !P1 ;  /* 0x000000090000780c */ /* 0x000fc60004f41670 */
[----:B------:R-:W-:Y:S01]  /*10f20*/  @!P6 STG.E.U8 desc[UR36][R6.64], R23 ;  /* 0x000000170600e986 */ /* 0x000fe2000c101124 */
[----:B------:R-:W-:Y:S01]  /*10f30*/  ISETP.LT.OR P6, PT, R0, 0xa, !P1 ;  /* 0x0000000a0000780c */ /* 0x000fe20004fc1670 */
[-C--:B------:R-:W-:Y:S02]  /*10f40*/  @!P0 IMAD R25, R25, R17.reuse, RZ ;  /* 0x0000001119198224 */ /* 0x080fe400078e02ff */
[-C--:B0-----:R-:W-:Y:S02]  /*10f50*/  @!P4 IMAD R3, R26, R17.reuse, RZ ;  /* 0x000000111a03c224 */ /* 0x081fe400078e02ff */
[-C--:B------:R-:W-:Y:S01]  /*10f60*/  @!P5 IMAD R27, R27, R17.reuse, RZ ;  /* 0x000000111b1bd224 */ /* 0x080fe200078e02ff */
[----:B------:R-:W-:Y:S03]  /*10f70*/  @!P0 STG.E.U8 desc[UR36][R6.64+0x1], R25 ;  /* 0x0000011906008986 */ /* 0x000fe6000c101124 */
[----:B-1----:R-:W-:Y:S01]  /*10f80*/  @!P2 IMAD R5, R28, R17, RZ ;  /* 0x000000111c05a224 */ /* 0x002fe200078e02ff */
[----:B------:R0:W-:Y:S01]  /*10f90*/  @!P4 STG.E.U8 desc[UR36][R8.64], R3 ;  /* 0x000000030800c986 */ /* 0x0001e2000c101124 */
[----:B------:R-:W-:-:S02]  /*10fa0*/  ISETP.LT.OR P0, PT, R0, 0xa, !P3 ;  /* 0x0000000a0000780c */ /* 0x000fc40005f01670 */
[----:B------:R-:W-:Y:S01]  /*10fb0*/  @!P6 IMAD R29, R29, R17, RZ ;  /* 0x000000111d1de224 */ /* 0x000fe200078e02ff */
[C---:B------:R-:W-:Y:S01]  /*10fc0*/  ISETP.LT.OR P4, PT, R0.reuse, 0x9, !P3 ;  /* 0x000000090000780c */ /* 0x040fe20005f81670 */
[----:B------:R-:W-:Y:S01]  /*10fd0*/  @!P5 STG.E.U8 desc[UR36][R8.64+0x1], R27 ;  /* 0x0000011b0800d986 */ /* 0x000fe2000c101124 */
[----:B------:R-:W-:-:S03]  /*10fe0*/  ISETP.LT.OR P5, PT, R0, 0x11, !P1 ;  /* 0x000000110000780c */ /* 0x000fc60004fa1670 */
[----:B------:R1:W-:Y:S01]  /*10ff0*/  @!P2 STG.E.U8 desc[UR36][R6.64+0x8], R5 ;  /* 0x000008050600a986 */ /* 0x0003e2000c101124 */
[----:B------:R-:W-:-:S03]  /*11000*/  ISETP.LT.OR P2, PT, R0, 0x12, !P1 ;  /* 0x000000120000780c */ /* 0x000fc60004f41670 */
[----:B------:R-:W-:Y:S01]  /*11010*/  @!P6 STG.E.U8 desc[UR36][R6.64+0x9], R29 ;  /* 0x0000091d0600e986 */ /* 0x000fe2000c101124 */
[----:B------:R-:W-:Y:S01]  /*11020*/  ISETP.LT.OR P6, PT, R0, 0x11, !P3 ;  /* 0x000000110000780c */ /* 0x000fe20005fc1670 */
[-C--:B------:R-:W-:Y:S02]  /*11030*/  @!P0 IMAD R31, R31, R17.reuse, RZ ;  /* 0x000000111f1f8224 */ /* 0x080fe400078e02ff */
[-C--:B0-----:R-:W-:Y:S02]  /*11040*/  @!P4 IMAD R3, R30, R17.reuse, RZ ;  /* 0x000000111e03c224 */ /* 0x081fe400078e02ff */
[-C--:B------:R-:W-:Y:S01]  /*11050*/  @!P5 IMAD R11, R32, R17.reuse, RZ ;  /* 0x00000011200bd224 */ /* 0x080fe200078e02ff */
[----:B------:R-:W-:Y:S03]  /*11060*/  @!P0 STG.E.U8 desc[UR36][R8.64+0x9], R31 ;  /* 0x0000091f08008986 */ /* 0x000fe6000c101124 */
[----:B------:R-:W-:Y:S01]  /*11070*/  @!P2 IMAD R33, R33, R17, RZ ;  /* 0x000000112121a224 */ /* 0x000fe200078e02ff */
[----:B------:R0:W-:Y:S01]  /*11080*/  @!P4 STG.E.U8 desc[UR36][R8.64+0x8], R3 ;  /* 0x000008030800c986 */ /* 0x0001e2000c101124 */
[----:B------:R-:W-:-:S02]  /*11090*/  ISETP.LT.OR P0, PT, R0, 0x12, !P3 ;  /* 0x000000120000780c */ /* 0x000fc40005f01670 */
[----:B-1----:R-:W-:Y:S01]  /*110a0*/  @!P6 IMAD R5, R34, R17, RZ ;  /* 0x000000112205e224 */ /* 0x002fe200078e02ff */
[C---:B------:R-:W-:Y:S01]  /*110b0*/  ISETP.LT.OR P4, PT, R0.reuse, 0x19, !P1 ;  /* 0x000000190000780c */ /* 0x040fe20004f81670 */
[----:B------:R-:W-:Y:S01]  /*110c0*/  @!P5 STG.E.U8 desc[UR36][R6.64+0x10], R11 ;  /* 0x0000100b0600d986 */ /* 0x000fe2000c101124 */
[----:B------:R-:W-:-:S03]  /*110d0*/  ISETP.LT.OR P5, PT, R0, 0x1a, !P1 ;  /* 0x0000001a0000780c */ /* 0x000fc60004fa1670 */
[----:B------:R-:W-:Y:S01]  /*110e0*/  @!P2 STG.E.U8 desc[UR36][R6.64+0x11], R33 ;  /* 0x000011210600a986 */ /* 0x000fe2000c101124 */
[----:B------:R-:W-:-:S03]  /*110f0*/  ISETP.LT.OR P2, PT, R0, 0x19, !P3 ;  /* 0x000000190000780c */ /* 0x000fc60005f41670 */
[----:B------:R1:W-:Y:S01]  /*11100*/  @!P6 STG.E.U8 desc[UR36][R8.64+0x10], R5 ;  /* 0x000010050800e986 */ /* 0x0003e2000c101124 */
[----:B------:R-:W-:Y:S01]  /*11110*/  ISETP.LT.OR P6, PT, R0, 0x1a, !P3 ;  /* 0x0000001a0000780c */ /* 0x000fe20005fc1670 */
[-C--:B------:R-:W-:Y:S02]  /*11120*/  @!P0 IMAD R35, R35, R17.reuse, RZ ;  /* 0x0000001123238224 */ /* 0x080fe400078e02ff */
[-C--:B0-----:R-:W-:Y:S02]  /*11130*/  @!P4 IMAD R3, R36, R17.reuse, RZ ;  /* 0x000000112403c224 */ /* 0x081fe400078e02ff */
[-C--:B------:R-:W-:Y:S01]  /*11140*/  @!P5 IMAD R37, R37, R17.reuse, RZ ;  /* 0x000000112525d224 */ /* 0x080fe200078e02ff */
[----:B------:R-:W-:Y:S01]  /*11150*/  @!P0 STG.E.U8 desc[UR36][R8.64+0x11], R35 ;  /* 0x0000112308008986 */ /* 0x000fe2000c101124 */
[----:B------:R-:W-:Y:S02]  /*11160*/  ISETP.LT.OR P0, PT, R0, 0x22, !P1 ;  /* 0x000000220000780c */ /* 0x000fe40004f01670 */
[----:B-1----:R-:W-:-:S04]  /*11170*/  @!P2 IMAD R5, R38, R17, RZ ;  /* 0x000000112605a224 */ /* 0x002fc800078e02ff */
[----:B------:R-:W-:Y:S01]  /*11180*/  @!P6 IMAD R39, R39, R17, RZ ;  /* 0x000000112727e224 */ /* 0x000fe200078e02ff */
[----:B------:R0:W-:Y:S01]  /*11190*/  @!P4 STG.E.U8 desc[UR36][R6.64+0x18], R3 ;  /* 0x000018030600c986 */ /* 0x0001e2000c101124 */
[----:B------:R-:W-:-:S03]  /*111a0*/  ISETP.LT.OR P4, PT, R0, 0x21, !P1 ;  /* 0x000000210000780c */ /* 0x000fc60004f81670 */
        /* <DEDUP_REMOVED lines=216> */
[-C--:B0-----:R-:W-:Y:S02]  /*11f30*/  @!P4 IMAD R3, R110, R17.reuse, RZ ;  /* 0x000000116e03c224 */ /* 0x081fe400078e02ff */
[-C--:B------:R-:W-:Y:S02]  /*11f40*/  @!P0 IMAD R111, R111, R17.reuse, RZ ;  /* 0x000000116f6f8224 */ /* 0x080fe400078e02ff */
[-C--:B------:R-:W-:Y:S01]  /*11f50*/  @!P5 IMAD R11, R112, R17.reuse, RZ ;  /* 0x00000011700bd224 */ /* 0x080fe200078e02ff */
[----:B------:R0:W-:Y:S03]  /*11f60*/  @!P4 STG.E.U8 desc[UR36][R8.64+0xa8], R3 ;  /* 0x0000a8030800c986 */ /* 0x0001e6000c101124 */
[-C--:B------:R-:W-:Y:S01]  /*11f70*/  @!P2 IMAD R113, R113, R17.reuse, RZ ;  /* 0x000000117171a224 */ /* 0x080fe200078e02ff */
[----:B------:R-:W-:Y:S03]  /*11f80*/  @!P0 STG.E.U8 desc[UR36][R8.64+0xa9], R111 ;  /* 0x0000a96f08008986 */ /* 0x000fe6000c101124 */
[----:B-1----:R-:W-:Y:S01]  /*11f90*/  @!P6 IMAD R5, R114, R17, RZ ;  /* 0x000000117205e224 */ /* 0x002fe200078e02ff */
[C---:B------:R-:W-:Y:S01]  /*11fa0*/  ISETP.LT.OR P0, PT, R0.reuse, 0xb2, !P3 ;  /* 0x000000b20000780c */ /* 0x040fe20005f01670 */
[----:B------:R-:W-:Y:S01]  /*11fb0*/  @!P5 STG.E.U8 desc[UR36][R6.64+0xb0], R11 ;  /* 0x0000b00b0600d986 */ /* 0x000fe2000c101124 */
[----:B------:R-:W-:-:S02]  /*11fc0*/  ISETP.LT.OR P5, PT, R0, 0xba, !P1 ;  /* 0x000000ba0000780c */ /* 0x000fc40004fa1670 */
[C---:B------:R-:W-:Y:S01]  /*11fd0*/  ISETP.LT.OR P4, PT, R0.reuse, 0xb9, !P1 ;  /* 0x000000b90000780c */ /* 0x040fe20004f81670 */
[----:B------:R-:W-:Y:S01]  /*11fe0*/  @!P2 STG.E.U8 desc[UR36][R6.64+0xb1], R113 ;  /* 0x0000b1710600a986 */ /* 0x000fe2000c101124 */
[----:B------:R-:W-:-:S03]  /*11ff0*/  ISETP.LT.OR P2, PT, R0, 0xb9, !P3 ;  /* 0x000000b90000780c */ /* 0x000fc60005f41670 */
[----:B------:R1:W-:Y:S01]  /*12000*/  @!P6 STG.E.U8 desc[UR36][R8.64+0xb0], R5 ;  /* 0x0000b0050800e986 */ /* 0x0003e2000c101124 */
[----:B------:R-:W-:-:S03]  /*12010*/  ISETP.LT.OR P6, PT, R0, 0xba, !P3 ;  /* 0x000000ba0000780c */ /* 0x000fc60005fc1670 */
[-C--:B------:R-:W-:Y:S02]  /*12020*/  @!P0 IMAD R115, R115, R17.reuse, RZ ;  /* 0x0000001173738224 */ /* 0x080fe400078e02ff */
[-C--:B------:R-:W-:Y:S02]  /*12030*/  @!P5 IMAD R117, R117, R17.reuse, RZ ;  /* 0x000000117575d224 */ /* 0x080fe400078e02ff */
[-C--:B0-----:R-:W-:Y:S01]  /*12040*/  @!P4 IMAD R3, R116, R17.reuse, RZ ;  /* 0x000000117403c224 */ /* 0x081fe200078e02ff */
[----:B------:R-:W-:Y:S01]  /*12050*/  @!P0 STG.E.U8 desc[UR36][R8.64+0xb1], R115 ;  /* 0x0000b17308008986 */ /* 0x000fe2000c101124 */
[----:B------:R-:W-:Y:S01]  /*12060*/  ISETP.LT.OR P0, PT, R0, 0xc1, !P1 ;  /* 0x000000c10000780c */ /* 0x000fe20004f01670 */
[----:B-1----:R-:W-:-:S03]  /*12070*/  @!P2 IMAD R5, R118, R17, RZ ;  /* 0x000000117605a224 */ /* 0x002fc600078e02ff */
[----:B------:R-:W-:Y:S01]  /*12080*/  @!P6 IMAD R119, R119, R17, RZ ;  /* 0x000000117777e224 */ /* 0x000fe200078e02ff */
[----:B------:R-:W-:Y:S01]  /*12090*/  @!P5 STG.E.U8 desc[UR36][R6.64+0xb9], R117 ;  /* 0x0000b9750600d986 */ /* 0x000fe2000c101124 */
[----:B------:R-:W-:-:S03]  /*120a0*/  ISETP.LT.OR P5, PT, R0, 0xc2, !P1 ;  /* 0x000000c20000780c */ /* 0x000fc60004fa1670 */
[----:B------:R0:W-:Y:S01]  /*120b0*/  @!P4 STG.E.U8 desc[UR36][R6.64+0xb8], R3 ;  /* 0x0000b8030600c986 */ /* 0x0001e2000c101124 */
[----:B------:R-:W-:-:S03]  /*120c0*/  ISETP.LT.OR P4, PT, R0, 0xc1, !P3 ;  /* 0x000000c10000780c */ /* 0x000fc60005f81670 */
[----:B------:R-:W-:Y:S01]  /*120d0*/  @!P6 STG.E.U8 desc[UR36][R8.64+0xb9], R119 ;  /* 0x0000b9770800e986 */ /* 0x000fe2000c101124 */
[----:B------:R-:W-:-:S03]  /*120e0*/  ISETP.LT.OR P6, PT, R0, 0xc2, !P3 ;  /* 0x000000c20000780c */ /* 0x000fc60005fc1670 */
[----:B------:R1:W-:Y:S01]  /*120f0*/  @!P2 STG.E.U8 desc[UR36][R8.64+0xb8], R5 ;  /* 0x0000b8050800a986 */ /* 0x0003e2000c101124 */
[----:B------:R-:W-:Y:S01]  /*12100*/  ISETP.LT.OR P2, PT, R0, 0xc9, !P1 ;  /* 0x000000c90000780c */ /* 0x000fe20004f41670 */
[-C--:B------:R-:W-:Y:S02]  /*12110*/  @!P0 IMAD R11, R120, R17.reuse, RZ ;  /* 0x00000011780b8224 */ /* 0x080fe400078e02ff */
[-C--:B------:R-:W-:Y:S02]  /*12120*/  @!P5 IMAD R121, R121, R17.reuse, RZ ;  /* 0x000000117979d224 */ /* 0x080fe400078e02ff */
[-C--:B0-----:R-:W-:Y:S01]  /*12130*/  @!P4 IMAD R3, R122, R17.reuse, RZ ;  /* 0x000000117a03c224 */ /* 0x081fe200078e02ff */
[----:B------:R0:W-:Y:S03]  /*12140*/  @!P0 STG.E.U8 desc[UR36][R6.64+0xc0], R11 ;  /* 0x0000c00b06008986 */ /* 0x0001e6000c101124 */
[-C--:B------:R-:W-:Y:S01]  /*12150*/  @!P6 IMAD R123, R123, R17.reuse, RZ ;  /* 0x000000117b7be224 */ /* 0x080fe200078e02ff */
[----:B------:R-:W-:Y:S01]  /*12160*/  ISETP.LT.OR P0, PT, R0, 0xca, !P1 ;  /* 0x000000ca0000780c */ /* 0x000fe20004f01670 */
[----:B------:R-:W-:Y:S02]  /*12170*/  @!P5 STG.E.U8 desc[UR36][R6.64+0xc1], R121 ;  /* 0x0000c1790600d986 */ /* 0x000fe4000c101124 */
[----:B-1----:R-:W-:Y:S01]  /*12180*/  @!P2 IMAD R5, R124, R17, RZ ;  /* 0x000000117c05a224 */ /* 0x002fe200078e02ff */
[C---:B------:R-:W-:Y:S01]  /*12190*/  ISETP.LT.OR P5, PT, R0.reuse, 0xc9, !P3 ;  /* 0x000000c90000780c */ /* 0x040fe20005fa1670 */
[----:B------:R1:W-:Y:S01]  /*121a0*/  @!P4 STG.E.U8 desc[UR36][R8.64+0xc0], R3 ;  /* 0x0000c0030800c986 */ /* 0x0003e2000c101124 */
        /* <DEDUP_REMOVED lines=8> */
[----:B------:R-:W-:Y:S03]  /*12230*/  @!P0 STG.E.U8 desc[UR36][R6.64+0xc9], R125 ;  /* 0x0000c97d06008986 */ /* 0x000fe6000c101124 */
[-C--:B-1----:R-:W-:Y:S01]  /*12240*/  @!P6 IMAD R3, R128, R17.reuse, RZ ;  /* 0x000000118003e224 */ /* 0x082fe200078e02ff */
[----:B------:R0:W-:Y:S03]  /*12250*/  @!P5 STG.E.U8 desc[UR36][R8.64+0xc8], R11 ;  /* 0x0000c80b0800d986 */ /* 0x0001e6000c101124 */
[----:B------:R-:W-:Y:S01]  /*12260*/  @!P2 IMAD R129, R129, R17, RZ ;  /* 0x000000118181a224 */ /* 0x000fe200078e02ff */
[C---:B------:R-:W-:Y:S01]  /*12270*/  ISETP.LT.OR P0, PT, R0.reuse, 0xd1, !P3 ;  /* 0x000000d10000780c */ /* 0x040fe20005f01670 */
[----:B------:R-:W-:Y:S01]  /*12280*/  @!P4 STG.E.U8 desc[UR36][R8.64+0xc9], R127 ;  /* 0x0000c97f0800c986 */ /* 0x000fe2000c101124 */
[----:B------:R-:W-:-:S02]  /*12290*/  ISETP.LT.OR P5, PT, R0, 0xd2, !P3 ;  /* 0x000000d20000780c */ /* 0x000fc40005fa1670 */
[C---:B------:R-:W-:Y:S01]  /*122a0*/  ISETP.LT.OR P4, PT, R0.reuse, 0xd9, !P1 ;  /* 0x000000d90000780c */ /* 0x040fe20004f81670 */
[----:B------:R1:W-:Y:S01]  /*122b0*/  @!P6 STG.E.U8 desc[UR36][R6.64+0xd0], R3 ;  /* 0x0000d0030600e986 */ /* 0x0003e2000c101124 */
[----:B------:R-:W-:-:S03]  /*122c0*/  ISETP.LT.OR P6, PT, R0, 0xda, !P1 ;  /* 0x000000da0000780c */ /* 0x000fc60004fc1670 */
[----:B------:R-:W-:Y:S01]  /*122d0*/  @!P2 STG.E.U8 desc[UR36][R6.64+0xd1], R129 ;  /* 0x0000d1810600a986 */ /* 0x000fe2000c101124 */
[----:B------:R-:W-:-:S03]  /*122e0*/  ISETP.LT.OR P2, PT, R0, 0xd9, !P3 ;  /* 0x000000d90000780c */ /* 0x000fc60005f41670 */
[-C--:B--2---:R-:W-:Y:S02]  /*122f0*/  @!P0 IMAD R5, R130, R17.reuse, RZ ;  /* 0x0000001182058224 */ /* 0x084fe400078e02ff */
[-C--:B------:R-:W-:Y:S02]  /*12300*/  @!P5 IMAD R131, R131, R17.reuse, RZ ;  /* 0x000000118383d224 */ /* 0x080fe400078e02ff */
[-C--:B0-----:R-:W-:Y:S02]  /*12310*/  @!P4 IMAD R11, R132, R17.reuse, RZ ;  /* 0x00000011840bc224 */ /* 0x081fe400078e02ff */
[-C--:B------:R-:W-:Y:S01]  /*12320*/  @!P6 IMAD R133, R133, R17.reuse, RZ ;  /* 0x000000118585e224 */ /* 0x080fe200078e02ff */
[----:B------:R0:W-:Y:S03]  /*12330*/  @!P0 STG.E.U8 desc[UR36][R8.64+0xd0], R5 ;  /* 0x0000d00508008986 */ /* 0x0001e6000c101124 */
[----:B-1----:R-:W-:Y:S01]  /*12340*/  @!P2 IMAD R3, R134, R17, RZ ;  /* 0x000000118603a224 */ /* 0x002fe200078e02ff */
[----:B------:R-:W-:Y:S01]  /*12350*/  @!P5 STG.E.U8 desc[UR36][R8.64+0xd1], R131 ;  /* 0x0000d1830800d986 */ /* 0x000fe2000c101124 */
[----:B------:R-:W-:-:S02]  /*12360*/  ISETP.LT.OR P0, PT, R0, 0xda, !P3 ;  /* 0x000000da0000780c */ /* 0x000fc40005f01670 */
        /* <DEDUP_REMOVED lines=14> */
[----:B------:R-:W-:Y:S01]  /*12450*/  @!P4 STG.E.U8 desc[UR36][R6.64+0xe1], R137 ;  /* 0x0000e1890600c986 */ /* 0x000fe2000c101124 */
[----:B------:R-:W-:-:S02]  /*12460*/  ISETP.LT.OR P0, PT, R0, 0xe9, !P1 ;  /* 0x000000e90000780c */ /* 0x000fc40004f01670 */
[C---:B------:R-:W-:Y:S01]  /*12470*/  ISETP.LT.OR P4, PT, R0.reuse, 0xea, !P1 ;  /* 0x000000ea0000780c */ /* 0x040fe20004f81670 */
[----:B------:R1:W-:Y:S01]  /*12480*/  @!P6 STG.E.U8 desc[UR36][R8.64+0xe0], R11 ;  /* 0x0000e00b0800e986 */ /* 0x0003e2000c101124 */
[C---:B------:R-:W-:Y:S02]  /*12490*/  ISETP.LT.OR P6, PT, R0.reuse, 0xe9, !P3 ;  /* 0x000000e90000780c */ /* 0x040fe40005fc1670 */
[C---:B------:R-:W-:Y:S01]  /*124a0*/  ISETP.LT.OR P5, PT, R0.reuse, 0xea, !P3 ;  /* 0x000000ea0000780c */ /* 0x040fe20005fa1670 */
[----:B------:R-:W-:Y:S01]  /*124b0*/  @!P2 STG.E.U8 desc[UR36][R8.64+0xe1], R139 ;  /* 0x0000e18b0800a986 */ /* 0x000fe2000c101124 */
[----:B------:R-:W-:-:S05]  /*124c0*/  ISETP.LT.OR P2, PT, R0, 0xf1, !P1 ;  /* 0x000000f10000780c */ /* 0x000fca0004f41670 */
[-C--:B--2---:R-:W-:Y:S02]  /*124d0*/  @!P0 IMAD R3, R140, R17.reuse, RZ ;  /* 0x000000118c038224 */ /* 0x084fe400078e02ff */
[-C--:B------:R-:W-:Y:S02]  /*124e0*/  @!P4 IMAD R141, R141, R17.reuse, RZ ;  /* 0x000000118d8dc224 */ /* 0x080fe400078e02ff */
[-C--:B0-----:R-:W-:Y:S02]  /*124f0*/  @!P6 IMAD R5, R142, R17.reuse, RZ ;  /* 0x000000118e05e224 */ /* 0x081fe400078e02ff */
[-C--:B------:R-:W-:Y:S02]  /*12500*/  @!P5 IMAD R143, R143, R17.reuse, RZ ;  /* 0x000000118f8fd224 */ /* 0x080fe400078e02ff */
[----:B-1----:R-:W-:Y:S01]  /*12510*/  @!P2 IMAD R11, R144, R17, RZ ;  /* 0x00000011900ba224 */ /* 0x002fe200078e02ff */
[----:B------:R0:W-:Y:S01]  /*12520*/  @!P0 STG.E.U8 desc[UR36][R6.64+0xe8], R3 ;  /* 0x0000e80306008986 */ /* 0x0001e2000c101124 */
[----:B------:R-:W-:-:S03]  /*12530*/  ISETP.LT.OR P0, PT, R0, 0xf2, !P1 ;  /* 0x000000f20000780c */ /* 0x000fc60004f01670 */
[----:B------:R-:W-:Y:S01]  /*12540*/  @!P4 STG.E.U8 desc[UR36][R6.64+0xe9], R141 ;  /* 0x0000e98d0600c986 */ /* 0x000fe2000c101124 */
[----:B------:R-:W-:-:S03]  /*12550*/  ISETP.LT.OR P4, PT, R0, 0xf1, !P3 ;  /* 0x000000f10000780c */ /* 0x000fc60005f81670 */
[----:B------:R-:W-:Y:S01]  /*12560*/  @!P6 STG.E.U8 desc[UR36][R8.64+0xe8], R5 ;  /* 0x0000e8050800e986 */ /* 0x000fe2000c101124 */
[----:B------:R-:W-:-:S03]  /*12570*/  ISETP.LT.OR P6, PT, R0, 0xf2, !P3 ;  /* 0x000000f20000780c */ /* 0x000fc60005fc1670 */
[----:B------:R-:W-:Y:S01]  /*12580*/  @!P5 STG.E.U8 desc[UR36][R8.64+0xe9], R143 ;  /* 0x0000e98f0800d986 */ /* 0x000fe2000c101124 */
[----:B------:R-:W-:-:S03]  /*12590*/  ISETP.LT.OR P5, PT, R0, 0xf9, !P3 ;  /* 0x000000f90000780c */ /* 0x000fc60005fa1670 */
[----:B------:R1:W-:Y:S01]  /*125a0*/  @!P2 STG.E.U8 desc[UR36][R6.64+0xf0], R11 ;  /* 0x0000f00b0600a986 */ /* 0x0003e2000c101124 */
[C---:B------:R-:W-:Y:S02]  /*125b0*/  ISETP.LT.OR P2, PT, R0.reuse, 0xf9, !P1 ;  /* 0x000000f90000780c */ /* 0x040fe40004f41670 */
[C---:B------:R-:W-:Y:S02]  /*125c0*/  ISETP.LT.OR P1, PT, R0.reuse, 0xfa, !P1 ;  /* 0x000000fa0000780c */ /* 0x040fe40004f21670 */
[----:B------:R-:W-:Y:S01]  /*125d0*/  ISETP.LT.OR P3, PT, R0, 0xfa, !P3 ;  /* 0x000000fa0000780c */ /* 0x000fe20005f61670 */
[-C--:B------:R-:W-:Y:S02]  /*125e0*/  @!P0 IMAD R145, R145, R17.reuse, RZ ;  /* 0x0000001191918224 */ /* 0x080fe400078e02ff */
[-C--:B0-----:R-:W-:Y:S02]  /*125f0*/  @!P4 IMAD R3, R146, R17.reuse, RZ ;  /* 0x000000119203c224 */ /* 0x081fe400078e02ff */
[----:B------:R-:W-:-:S02]  /*12600*/  @!P6 IMAD R147, R147, R17, RZ ;  /* 0x000000119393e224 */ /* 0x000fc400078e02ff */
[-C--:B-1----:R-:W-:Y:S02]  /*12610*/  @!P5 IMAD R11, R150, R17.reuse, RZ ;  /* 0x00000011960bd224 */ /* 0x082fe400078e02ff */
[-C--:B------:R-:W-:Y:S02]  /*12620*/  @!P2 IMAD R5, R148, R17.reuse, RZ ;  /* 0x000000119405a224 */ /* 0x080fe400078e02ff */
[-C--:B------:R-:W-:Y:S02]  /*12630*/  @!P1 IMAD R149, R149, R17.reuse, RZ ;  /* 0x0000001195959224 */ /* 0x080fe400078e02ff */
[----:B------:R-:W-:Y:S01]  /*12640*/  @!P3 IMAD R151, R151, R17, RZ ;  /* 0x000000119797b224 */ /* 0x000fe200078e02ff */
[----:B------:R0:W-:Y:S04]  /*12650*/  @!P0 STG.E.U8 desc[UR36][R6.64+0xf1], R145 ;  /* 0x0000f19106008986 */ /* 0x0001e8000c101124 */
[----:B------:R0:W-:Y:S04]  /*12660*/  @!P4 STG.E.U8 desc[UR36][R8.64+0xf0], R3 ;  /* 0x0000f0030800c986 */ /* 0x0001e8000c101124 */
[----:B------:R0:W-:Y:S04]  /*12670*/  @!P6 STG.E.U8 desc[UR36][R8.64+0xf1], R147 ;  /* 0x0000f1930800e986 */ /* 0x0001e8000c101124 */
[----:B------:R0:W-:Y:S04]  /*12680*/  @!P2 STG.E.U8 desc[UR36][R6.64+0xf8], R5 ;  /* 0x0000f8050600a986 */ /* 0x0001e8000c101124 */
[----:B------:R0:W-:Y:S04]  /*12690*/  @!P1 STG.E.U8 desc[UR36][R6.64+0xf9], R149 ;  /* 0x0000f99506009986 */ /* 0x0001e8000c101124 */
[----:B------:R0:W-:Y:S04]  /*126a0*/  @!P5 STG.E.U8 desc[UR36][R8.64+0xf8], R11 ;  /* 0x0000f80b0800d986 */ /* 0x0001e8000c101124 */
[----:B------:R0:W-:Y:S02]  /*126b0*/  @!P3 STG.E.U8 desc[UR36][R8.64+0xf9], R151 ;  /* 0x0000f9970800b986 */ /* 0x0001e4000c101124 */
.L_x_548:
[----:B------:R-:W-:Y:S05]  /*126c0*/  BSYNC B0 ;  /* 0x0000000000007941 */ /* 0x000fea0003800000 */
.L_x_34:
[----:B0-----:R-:W2:Y:S04]  /*126d0*/  LDL.LU R3, [R1+0x200] ;  /* 0x0002000001037983 */ /* 0x001ea80000300800 */
[----:B------:R-:W2:Y:S01]  /*126e0*/  LDL.LU R2, [R1+0x204] ;  /* 0x0002040001027983 */ /* 0x000ea20000300800 */
[----:B------:R-:W-:Y:S01]  /*126f0*/  ULDC UR4, c[0x0][0xc] ;  /* 0x0000030000047ab9 */ /* 0x000fe20000000800 */
[----:B------:R-:W-:Y:S01]  /*12700*/  ULDC UR5, c[0x0][0x10] ;  /* 0x0000040000057ab9 */ /* 0x000fe20000000800 */
[----:B------:R-:W2:Y:S01]  /*12710*/  LDC R5, c[0x0][0x14] ;  /* 0x00000500ff057b82 */ /* 0x000ea20000000800 */
[----:B------:R-:W-:Y:S01]  /*12720*/  UIMAD.WIDE.U32 UR4, UR4, UR5, URZ ;  /* 0x00000005040472a5 */ /* 0x000fe2000f8e003f */
[----:B------:R-:W-:Y:S01]  /*12730*/  PRMT R0, RZ, 0x7610, R0 ;  /* 0x00007610ff007816 */ /* 0x000fe20000000000 */
[----:B------:R-:W-:Y:S01]  /*12740*/  UMOV UR42, 0xffffffff ;  /* 0xffffffff002a7882 */ /* 0x000fe20000000000 */
[----:B------:R-:W-:-:S03]  /*12750*/  UMOV UR43, 0xffffffff ;  /* 0xffffffff002b7882 */ /* 0x000fc60000000000 */
[----:B--2---:R-:W-:-:S04]  /*12760*/  IMAD.WIDE.U32 R2, R5, UR4, R2 ;  /* 0x0000000405027c25 */ /* 0x004fc8000f8e0002 */
[----:B------:R-:W-:Y:S01]  /*12770*/  IMAD R5, R5, UR5, RZ ;  /* 0x0000000505057c24 */ /* 0x000fe2000f8e02ff */
[----:B------:R-:W-:Y:S01]  /*12780*/  ULDC.64 UR4, c[0x0][0x650] ;  /* 0x0001940000047ab9 */ /* 0x000fe20000000a00 */
[----:B-1-3--:R-:W-:Y:S01]  /*12790*/  IMAD.MOV.U32 R6, RZ, RZ, R2 ;  /* 0x000000ffff067224 */ /* 0x00afe200078e0002 */
[----:B------:R-:W-:Y:S01]  /*127a0*/  ISETP.GE.U32.AND P0, PT, R2, UR4, PT ;  /* 0x0000000402007c0c */ /* 0x000fe2000bf06070 */
[----:B------:R-:W-:-:S05]  /*127b0*/  IMAD.IADD R4, R3, 0x1, R5 ;  /* 0x0000000103047824 */ /* 0x000fca00078e0205 */
[----:B------:R0:W-:Y:S01]  /*127c0*/  STL [R1+0x200], R4 ;  /* 0x0002000401007387 */ /* 0x0001e20000100800 */
[----:B------:R-:W-:-:S03]  /*127d0*/  ISETP.GE.U32.AND.EX P0, PT, R4, UR5, PT, P0 ;  /* 0x0000000504007c0c */ /* 0x000fc6000bf06100 */
[----:B------:R0:W-:Y:S10]  /*127e0*/  STL [R1+0x204], R6 ;  /* 0x0002040601007387 */ /* 0x0001f40000100800 */
[----:B0-----:R-:W-:Y:S05]  /*127f0*/  @P0 BRA `(.L_x_549) ;  /* 0x0000000400880947 */ /* 0x001fea0003800000 */
[----:B------:R-:W0:Y:S01]  /*12800*/  S2UR UR6, SR_CTAID.X ;  /* 0x00000000000679c3 */ /* 0x000e220000002500 */
[----:B------:R-:W-:Y:S01]  /*12810*/  ULDC.64 UR12, c[0x0][0x628] ;  /* 0x00018a00000c7ab9 */ /* 0x000fe20000000a00 */
[----:B------:R-:W-:Y:S01]  /*12820*/  ULDC UR4, c[0x0][0x150] ;  /* 0x0000540000047ab9 */ /* 0x000fe20000000800 */
[----:B------:R-:W-:Y:S01]  /*12830*/  ISETP.NE.U32.AND P0, PT, RZ, UR12, PT ;  /* 0x0000000cff007c0c */ /* 0x000fe2000bf05070 */
[----:B------:R-:W-:Y:S01]  /*12840*/  ULDC UR15, c[0x0][0x630] ;  /* 0x00018c00000f7ab9 */ /* 0x000fe20000000800 */
[----:B------:R-:W-:Y:S01]  /*12850*/  R2UR UR16, R6 ;  /* 0x00000000061072ca */ /* 0x000fe200000e0000 */
[----:B------:R-:W-:Y:S01]  /*12860*/  ULDC UR19, c[0x0][0x154] ;  /* 0x0000550000137ab9 */ /* 0x000fe20000000800 */
[----:B------:R-:W-:Y:S01]  /*12870*/  ISETP.NE.AND.EX P0, PT, RZ, UR13, PT, P0 ;  /* 0x0000000dff007c0c */ /* 0x000fe2000bf05300 */
[----:B------:R-:W1:Y:S01]  /*12880*/  S2UR UR18, SR_CTAID.Y ;  /* 0x00000000001279c3 */ /* 0x000e620000002600 */
[----:B------:R-:W-:Y:S02]  /*12890*/  R2UR UR17, R4 ;  /* 0x00000000041172ca */ /* 0x000fe400000e0000 */
[----:B------:R-:W-:-:S02]  /*128a0*/  R2UR UR10, R6 ;  /* 0x00000000060a72ca */ /* 0x000fc400000e0000 */
[----:B------:R-:W-:Y:S02]  /*128b0*/  R2UR UR11, R4 ;  /* 0x00000000040b72ca */ /* 0x000fe400000e0000 */
[----:B0-----:R-:W-:-:S05]  /*128c0*/  I2FP.F32.U32 R0, UR6 ;  /* 0x0000000600007c45 */ /* 0x001fca0008201000 */
[----:B------:R-:W-:-:S04]  /*128d0*/  FMUL R0, R0, UR4 ;  /* 0x0000000400007c20 */ /* 0x000fc80008400000 */
[----:B------:R0:W2:Y:S01]  /*128e0*/  F2I.U32.TRUNC.NTZ R2, R0 ;  /* 0x0000000000027305 */ /* 0x0000a2000020f000 */
[----:B-1----:R-:W-:Y:S05]  /*128f0*/  @!P0 BRA `(.L_x_550) ;  /* 0x0000000000308947 */ /* 0x002fea0003800000 */
        /* <DEDUP_REMOVED lines=12> */
.L_x_550:
[----:B------:R-:W-:Y:S01]  /*129c0*/  USHF.R.U64 UR43, UR10, UR15, UR11 ;  /* 0x0000000f0a2b7299 */ /* 0x000fe2000800120b */
[----:B0-----:R-:W-:Y:S01]  /*129d0*/  I2FP.F32.U32 R0, UR18 ;  /* 0x0000001200007c45 */ /* 0x001fe20008201000 */
[----:B------:R-:W-:Y:S02]  /*129e0*/  USHF.R.U32.HI UR4, URZ, UR15, UR11 ;  /* 0x0000000f3f047299 */ /* 0x000fe4000801160b */
[----:B------:R-:W-:Y:S02]  /*129f0*/  UIADD3 UR10, UP0, URZ, -UR43, URZ ;  /* 0x8000002b3f0a7290 */ /* 0x000fe4000ff1e03f */
[----:B------:R-:W-:Y:S01]  /*12a00*/  FMUL R0, R0, UR19 ;  /* 0x0000001300007c20 */ /* 0x000fe20008400000 */
[----:B------:R-:W-:Y:S01]  /*12a10*/  ULDC.64 UR12, c[0x0][0x620] ;  /* 0x00018800000c7ab9 */ /* 0x000fe20000000a00 */
[----:B------:R-:W-:Y:S01]  /*12a20*/  UIADD3.X UR4, URZ, ~UR4, URZ, UP0, !UPT ;  /* 0x800000043f047290 */ /* 0x000fe200087fe43f */
[----:B------:R-:W-:Y:S01]  /*12a30*/  UMOV UR8, UR16 ;  /* 0x0000001000087c82 */ /* 0x000fe20008000000 */
[----:B------:R-:W-:-:S02]  /*12a40*/  UMOV UR9, UR17 ;  /* 0x0000001100097c82 */ /* 0x000fc40008000000 */
[----:B------:R-:W-:Y:S01]  /*12a50*/  UIMAD UR4, UR4, UR12, URZ ;  /* 0x0000000c040472a4 */ /* 0x000fe2000f8e023f */
[----:B------:R-:W0:Y:S01]  /*12a60*/  F2I.U32.TRUNC.NTZ R0, R0 ;  /* 0x0000000000007305 */ /* 0x000e22000020f000 */
[----:B------:R-:W-:Y:S01]  /*12a70*/  UIMAD.WIDE.U32 UR8, UR10, UR12, UR8 ;  /* 0x0000000c0a0872a5 */ /* 0x000fe2000f8e0008 */
[----:B--2---:R-:W-:Y:S01]  /*12a80*/  R2UR UR12, R2 ;  /* 0x00000000020c72ca */ /* 0x004fe200000e0000 */
[----:B------:R-:W-:Y:S01]  /*12a90*/  UIMAD UR10, UR10, UR13, UR4 ;  /* 0x0000000d0a0a72a4 */ /* 0x000fe2000f8e0204 */
[----:B------:R-:W-:Y:S01]  /*12aa0*/  ULDC UR11, c[0x0][0x618] ;  /* 0x00018600000b7ab9 */ /* 0x000fe20000000800 */
[----:B------:R-:W-:Y:S02]  /*12ab0*/  ULDC UR21, c[0x0][0x658] ;  /* 0x0001960000157ab9 */ /* 0x000fe40000000800 */
[----:B------:R-:W-:Y:S01]  /*12ac0*/  UIADD3 UR9, UR9, UR10, URZ ;  /* 0x0000000a09097290 */ /* 0x000fe2000fffe03f */
[----:B------:R-:W-:Y:S01]  /*12ad0*/  UMOV UR15, 0xffffffff ;  /* 0xffffffff000f7882 */ /* 0x000fe20000000000 */
[----:B------:R-:W-:Y:S01]  /*12ae0*/  ULDC.64 UR4, c[0x0][0x640] ;  /* 0x0001900000047ab9 */ /* 0x000fe20000000a00 */
[----:B------:R-:W-:Y:S01]  /*12af0*/  USHF.L.U32 UR15, UR15, UR21, URZ ;  /* 0x000000150f0f7299 */ /* 0x000fe2000800063f */
[----:B------:R-:W-:Y:S01]  /*12b00*/  ISETP.NE.U32.AND P0, PT, RZ, UR4, PT ;  /* 0x00000004ff007c0c */ /* 0x000fe2000bf05070 */
[----:B------:R-:W-:-:S02]  /*12b10*/  USHF.R.U64 UR16, UR8, UR11, UR9 ;  /* 0x0000000b08107299 */ /* 0x000fc40008001209 */
[----:B------:R-:W-:Y:S01]  /*12b20*/  USHF.R.U32.HI UR8, URZ, UR11, UR9 ;  /* 0x0000000b3f087299 */ /* 0x000fe20008011609 */
[----:B0-----:R-:W-:Y:S01]  /*12b30*/  R2UR UR14, R0 ;  /* 0x00000000000e72ca */ /* 0x001fe200000e0000 */
[----:B------:R-:W-:Y:S01]  /*12b40*/  ULDC UR17, c[0x0][0x608] ;  /* 0x0001820000117ab9 */ /* 0x000fe20000000800 */
[----:B------:R-:W-:Y:S01]  /*12b50*/  ULOP3.LUT UR41, URZ, UR15, URZ, 0x33, !UPT ;  /* 0x0000000f3f297292 */ /* 0x000fe2000f8e333f */
[----:B------:R-:W-:Y:S01]  /*12b60*/  ISETP.NE.AND.EX P0, PT, RZ, UR5, PT, P0 ;  /* 0x00000005ff007c0c */ /* 0x000fe2000bf05300 */
[----:B------:R-:W-:Y:S02]  /*12b70*/  USHF.R.U64 UR15, UR16, UR17, UR8 ;  /* 0x00000011100f7299 */ /* 0x000fe40008001208 */
[----:B------:R-:W-:Y:S02]  /*12b80*/  USHF.R.U32.HI UR8, URZ, UR17, UR8 ;  /* 0x000000113f087299 */ /* 0x000fe40008011608 */
[----:B------:R-:W-:Y:S02]  /*12b90*/  UIADD3 UR12, -UR12, URZ, URZ ;  /* 0x0000003f0c0c7290 */ /* 0x000fe4000fffe13f */
[----:B------:R-:W-:Y:S01]  /*12ba0*/  USHF.R.U64 UR17, UR15, UR21, UR8 ;  /* 0x000000150f117299 */ /* 0x000fe20008001208 */
[----:B------:R-:W-:Y:S01]  /*12bb0*/  UMOV UR19, 0x1 ;  /* 0x0000000100137882 */ /* 0x000fe20000000000 */
[----:B------:R-:W-:Y:S01]  /*12bc0*/  ULDC UR13, c[0x0][0x144] ;  /* 0x00005100000d7ab9 */ /* 0x000fe20000000800 */
[----:B------:R-:W-:Y:S01]  /*12bd0*/  ULDC UR7, c[0x0][0x600] ;  /* 0x0001800000077ab9 */ /* 0x000fe20000000800 */
[----:B------:R-:W-:-:S02]  /*12be0*/  USHF.L.U32 UR24, UR19, UR21, URZ ;  /* 0x0000001513187299 */ /* 0x000fc4000800063f */
[----:B------:R-:W-:Y:S02]  /*12bf0*/  USHF.R.U32.HI UR8, URZ, UR21, UR8 ;  /* 0x000000153f087299 */ /* 0x000fe40008011608 */
[----:B------:R-:W-:Y:S02]  /*12c00*/  UIMAD UR21, UR13, UR12, UR6 ;  /* 0x0000000c0d1572a4 */ /* 0x000fe4000f8e0206 */
[----:B------:R-:W-:Y:S02]  /*12c10*/  UIADD3 UR20, UR7, -0x1, URZ ;  /* 0xffffffff07147890 */ /* 0x000fe4000fffe03f */
[----:B------:R-:W-:Y:S01]  /*12c20*/  UIADD3 UR19, -UR14, URZ, URZ ;  /* 0x0000003f0e137290 */ /* 0x000fe2000fffe13f */
[----:B------:R-:W-:Y:S01]  /*12c30*/  ULDC UR25, c[0x0][0x148] ;  /* 0x0000520000197ab9 */ /* 0x000fe20000000800 */
[----:B------:R-:W-:Y:S01]  /*12c40*/  ULDC UR22, c[0x0][0x648] ;  /* 0x0001920000167ab9 */ /* 0x000fe20000000800 */
[----:B------:R-:W-:Y:S01]  /*12c50*/  ULDC UR23, c[0x0][0x638] ;  /* 0x00018e0000177ab9 */ /* 0x000fe20000000800 */
        /* <DEDUP_REMOVED lines=14> */
.L_x_551:
[----:B------:R-:W-:Y:S01]  /*12d40*/  UISETP.NE.AND UP0, UPT, UR46, URZ, UPT ;  /* 0x0000003f2e00728c */ /* 0x000fe2000bf05270 */
[----:B------:R-:W-:Y:S01]  /*12d50*/  MOV R0, 0x1 ;  /* 0x0000000100007802 */ /* 0x000fe20000000f00 */
[----:B------:R-:W-:Y:S02]  /*12d60*/  USHF.R.U64 UR4, UR6, UR22, UR8 ;  /* 0x0000001606047299 */ /* 0x000fe40008001208 */
[----:B------:R-:W-:Y:S02]  /*12d70*/  ULOP3.LUT UR41, UR15, UR41, URZ, 0xc0, !UPT ;  /* 0x000000290f297292 */ /* 0x000fe4000f8ec03f */
[----:B------:R-:W-:Y:S02]  /*12d80*/  UIADD3 UR5, -UR4, URZ, URZ ;  /* 0x0000003f04057290 */ /* 0x000fe4000fffe13f */
[----:B------:R-:W-:Y:S02]  /*12d90*/  UIMAD UR41, UR24, UR4, UR41 ;  /* 0x00000004182972a4 */ /* 0x000fe4000f8e0229 */
[----:B------:R-:W-:-:S02]  /*12da0*/  ULOP3.LUT UR16, UR16, UR20, URZ, 0xc0, !UPT ;  /* 0x0000001410107292 */ /* 0x000fc4000f8ec03f */
[----:B------:R-:W-:Y:S02]  /*12db0*/  @UP0 UIMAD UR21, UR25, UR19, UR18 ;  /* 0x00000013191502a4 */ /* 0x000fe4000f8e0212 */
[----:B------:R-:W-:-:S03]  /*12dc0*/  UIMAD UR4, UR5, UR23, UR17 ;  /* 0x00000017050472a4 */ /* 0x000fc6000f8e0211 */
[----:B------:R-:W-:Y:S01]  /*12dd0*/  ULDC UR5, c[0x0][0x610] ;  /* 0x0001840000057ab9 */ /* 0x000fe20000000800 */
[----:B------:R-:W-:Y:S02]  /*12de0*/  UIMAD UR4, UR4, UR7, UR16 ;  /* 0x00000007040472a4 */ /* 0x000fe4000f8e0210 */
[----:B------:R-:W-:-:S04]  /*12df0*/  UIMAD UR41, UR41, UR5, UR21 ;  /* 0x00000005292972a4 */ /* 0x000fc8000f8e0215 */
[----:B------:R-:W-:Y:S02]  /*12e00*/  USEL UR42, UR4, UR41, !UP0 ;  /* 0x00000029042a7287 */ /* 0x000fe4000c000000 */
[----:B------:R-:W-:-:S12]  /*12e10*/  USEL UR41, UR41, UR4, !UP0 ;  /* 0x0000000429297287 */ /* 0x000fd8000c000000 */
.L_x_549:
[----:B------:R-:W-:-:S13]  /*12e20*/  LOP3.LUT P0, RZ, R0, 0xff, RZ, 0xc0, !PT ;  /* 0x000000ff00ff7812 */ /* 0x000fda000780c0ff */
[----:B------:R-:W-:Y:S05]  /*12e30*/  @P0 BRA `(.L_x_552) ;  /* 0xfffffee4007c0947 */ /* 0x000fea000383ffff */
[----:B------:R-:W-:Y:S05]  /*12e40*/  EXIT ;  /* 0x000000000000794d */ /* 0x000fea0003800000 */
.L_x_7:
[----:B------:R-:W2:Y:S01]  /*12e50*/  LDL R5, [R1+0x204] ;  /* 0x0002040001057983 */ /* 0x000ea20000100800 */
[----:B------:R-:W-:-:S03]  /*12e60*/  ULDC.64 UR4, c[0x0][0x650] ;  /* 0x0001940000047ab9 */ /* 0x000fc60000000a00 */
[----:B------:R-:W3:Y:S01]  /*12e70*/  LDL R4, [R1+0x200] ;  /* 0x0002000001047983 */ /* 0x000ee20000100800 */
[----:B------:R-:W-:Y:S01]  /*12e80*/  PRMT R0, RZ, 0x7610, R0 ;  /* 0x00007610ff007816 */ /* 0x000fe20000000000 */
[----:B------:R-:W-:Y:S02]  /*12e90*/  IMAD.MOV.U32 R2, RZ, RZ, -0x1 ;  /* 0xffffffffff027424 */ /* 0x000fe400078e00ff */
[----:B------:R-:W-:Y:S02]  /*12ea0*/  IMAD.MOV.U32 R3, RZ, RZ, -0x1 ;  /* 0xffffffffff037424 */ /* 0x000fe400078e00ff */
[----:B------:R-:W-:Y:S01]  /*12eb0*/  IMAD.MOV.U32 R9, RZ, RZ, -0x1 ;  /* 0xffffffffff097424 */ /* 0x000fe200078e00ff */
[----:B--2---:R-:W-:-:S04]  /*12ec0*/  ISETP.GE.U32.AND P0, PT, R5, UR4, PT ;  /* 0x0000000405007c0c */ /* 0x004fc8000bf06070 */
[----:B---3--:R-:W-:-:S13]  /*12ed0*/  ISETP.GE.U32.AND.EX P0, PT, R4, UR5, PT, P0 ;  /* 0x0000000504007c0c */ /* 0x008fda000bf06100 */
        /* <DEDUP_REMOVED lines=21> */
.L_x_554:
[----:B------:R-:W-:Y:S01]  /*13030*/  USHF.R.U64 UR4, UR14, UR19, UR15 ;  /* 0x000000130e047299 */ /* 0x000fe2000800120f */
[----:B------:R-:W-:Y:S01]  /*13040*/  R2UR UR7, R4 ;  /* 0x00000000040772ca */ /* 0x000fe200000e0000 */
[----:B------:R-:W-:Y:S02]  /*13050*/  USHF.R.U32.HI UR5, URZ, UR19, UR15 ;  /* 0x000000133f057299 */ /* 0x000fe4000801160f */
[----:B------:R-:W-:Y:S01]  /*13060*/  UIADD3 UR13, UP0, URZ, -UR4, URZ ;  /* 0x800000043f0d7290 */ /* 0x000fe2000ff1e03f */
[----:B------:R-:W-:Y:S01]  /*13070*/  ULDC.64 UR14, c[0x0][0x620] ;  /* 0x00018800000e7ab9 */ /* 0x000fe20000000a00 */
[----:B------:R-:W-:Y:S02]  /*13080*/  UMOV UR6, UR20 ;  /* 0x0000001400067c82 */ /* 0x000fe40008000000 */
[----:B------:R-:W-:Y:S02]  /*13090*/  UIADD3.X UR5, URZ, ~UR5, URZ, UP0, !UPT ;  /* 0x800000053f057290 */ /* 0x000fe400087fe43f */
[----:B------:R-:W-:-:S02]  /*130a0*/  UISETP.NE.AND UP1, UPT, UR46, URZ, UPT ;  /* 0x0000003f2e00728c */ /* 0x000fc4000bf25270 */
[----:B------:R-:W-:Y:S02]  /*130b0*/  UIMAD UR5, UR5, UR14, URZ ;  /* 0x0000000e050572a4 */ /* 0x000fe4000f8e023f */
[----:B------:R-:W-:Y:S02]  /*130c0*/  UIMAD.WIDE.U32 UR6, UR13, UR14, UR6 ;  /* 0x0000000e0d0672a5 */ /* 0x000fe4000f8e0006 */
[----:B------:R-:W-:Y:S01]  /*130d0*/  UIMAD UR5, UR13, UR15, UR5 ;  /* 0x0000000f0d0572a4 */ /* 0x000fe2000f8e0205 */
[----:B------:R-:W-:Y:S02]  /*130e0*/  ULDC UR14, c[0x0][0x608] ;  /* 0x00018200000e7ab9 */ /* 0x000fe40000000800 */
[----:B------:R-:W-:Y:S01]  /*130f0*/  ULDC UR13, c[0x0][0x618] ;  /* 0x00018600000d7ab9 */ /* 0x000fe20000000800 */
[----:B------:R-:W-:Y:S01]  /*13100*/  UIADD3 UR5, UR7, UR5, URZ ;  /* 0x0000000507057290 */ /* 0x000fe2000fffe03f */
[----:B------:R-:W-:Y:S01]  /*13110*/  ULDC UR22, c[0x0][0x658] ;  /* 0x0001960000167ab9 */ /* 0x000fe20000000800 */
[----:B------:R-:W-:-:S02]  /*13120*/  @UP1 UIMAD UR8, UR11, UR12, UR10 ;  /* 0x0000000c0b0812a4 */ /* 0x000fc4000f8e020a */
[----:B------:R-:W-:Y:S02]  /*13130*/  USHF.R.U64 UR17, UR6, UR13, UR5 ;  /* 0x0000000d06117299 */ /* 0x000fe40008001205 */
[----:B------:R-:W-:Y:S01]  /*13140*/  USHF.R.U32.HI UR5, URZ, UR13, UR5 ;  /* 0x0000000d3f057299 */ /* 0x000fe20008011605 */
[----:B------:R-:W-:Y:S01]  /*13150*/  ULDC.64 UR6, c[0x0][0x640] ;  /* 0x0001900000067ab9 */ /* 0x000fe20000000a00 */
[----:B------:R-:W-:Y:S01]  /*13160*/  UMOV UR10, 0xffffffff ;  /* 0xffffffff000a7882 */ /* 0x000fe20000000000 */
[----:B------:R-:W-:Y:S01]  /*13170*/  ISETP.NE.U32.AND P0, PT, RZ, UR6, PT ;  /* 0x00000006ff007c0c */ /* 0x000fe2000bf05070 */
[----:B------:R-:W-:Y:S02]  /*13180*/  USHF.R.U64 UR18, UR17, UR14, UR5 ;  /* 0x0000000e11127299 */ /* 0x000fe40008001205 */
[----:B------:R-:W-:Y:S01]  /*13190*/  USHF.R.U32.HI UR5, URZ, UR14, UR5 ;  /* 0x0000000e3f057299 */ /* 0x000fe20008011605 */
[----:B------:R-:W-:Y:S01]  /*131a0*/  ISETP.NE.AND.EX P0, PT, RZ, UR7, PT, P0 ;  /* 0x00000007ff007c0c */ /* 0x000fe2000bf05300 */
[----:B------:R-:W-:-:S02]  /*131b0*/  USHF.L.U32 UR11, UR10, UR22, URZ ;  /* 0x000000160a0b7299 */ /* 0x000fc4000800063f */
[----:B------:R-:W-:Y:S01]  /*131c0*/  USHF.R.U64 UR19, UR18, UR22, UR5 ;  /* 0x0000001612137299 */ /* 0x000fe20008001205 */
[----:B------:R-:W-:Y:S01]  /*131d0*/  ULDC UR20, c[0x0][0x600] ;  /* 0x0001800000147ab9 */ /* 0x000fe20000000800 */
[----:B------:R-:W-:Y:S02]  /*131e0*/  USHF.R.U32.HI UR10, URZ, UR22, UR5 ;  /* 0x000000163f0a7299 */ /* 0x000fe40008011605 */
[----:B------:R-:W-:Y:S02]  /*131f0*/  UIADD3 UR21, UR20, -0x1, URZ ;  /* 0xffffffff14157890 */ /* 0x000fe4000fffe03f */
[----:B------:R-:W-:Y:S01]  /*13200*/  ULOP3.LUT UR26, URZ, UR11, URZ, 0x33, !UPT ;  /* 0x0000000b3f1a7292 */ /* 0x000fe2000f8e333f */
        /* <DEDUP_REMOVED lines=17> */
.L_x_555:
[----:B------:R-:W-:Y:S01]  /*13320*/  USHF.R.U64 UR6, UR5, UR23, UR10 ;  /* 0x0000001705067299 */ /* 0x000fe2000800120a */
[----:B------:R-:W-:Y:S01]  /*13330*/  MOV R0, 0x1 ;  /* 0x0000000100007802 */ /* 0x000fe20000000f00 */
[----:B------:R-:W-:Y:S01]  /*13340*/  USHF.L.U32 UR25, UR25, UR22, URZ ;  /* 0x0000001619197299 */ /* 0x000fe2000800063f */
[----:B------:R-:W-:Y:S01]  /*13350*/  IMAD.U32 R9, RZ, RZ, UR4 ;  /* 0x00000004ff097e24 */ /* 0x000fe2000f8e00ff */
[----:B------:R-:W-:Y:S02]  /*13360*/  ULOP3.LUT UR5, UR18, UR26, URZ, 0xc0, !UPT ;  /* 0x0000001a12057292 */ /* 0x000fe4000f8ec03f */
[----:B------:R-:W-:Y:S02]  /*13370*/  UIADD3 UR7, -UR6, URZ, URZ ;  /* 0x0000003f06077290 */ /* 0x000fe4000fffe13f */
[----:B------:R-:W-:Y:S02]  /*13380*/  UIMAD UR6, UR25, UR6, UR5 ;  /* 0x00000006190672a4 */ /* 0x000fe4000f8e0205 */
[----:B------:R-:W-:-:S02]  /*13390*/  ULOP3.LUT UR17, UR17, UR21, URZ, 0xc0, !UPT ;  /* 0x0000001511117292 */ /* 0x000fc4000f8ec03f */
[----:B------:R-:W-:Y:S02]  /*133a0*/  UIMAD UR5, UR7, UR24, UR19 ;  /* 0x00000018070572a4 */ /* 0x000fe4000f8e0213 */
[----:B------:R-:W-:Y:S01]  /*133b0*/  UISETP.NE.AND UP0, UPT, UR46, URZ, UPT ;  /* 0x0000003f2e00728c */ /* 0x000fe2000bf05270 */
[----:B------:R-:W-:Y:S01]  /*133c0*/  ULDC UR7, c[0x0][0x610] ;  /* 0x0001840000077ab9 */ /* 0x000fe20000000800 */
[----:B------:R-:W-:Y:S02]  /*133d0*/  UIMAD UR5, UR5, UR20, UR17 ;  /* 0x00000014050572a4 */ /* 0x000fe4000f8e0211 */
[----:B------:R-:W-:-:S04]  /*133e0*/  UIMAD UR8, UR6, UR7, UR8 ;  /* 0x00000007060872a4 */ /* 0x000fc8000f8e0208 */
[----:B------:R-:W-:Y:S02]  /*133f0*/  USEL UR6, UR5, UR8, !UP0 ;  /* 0x0000000805067287 */ /* 0x000fe4000c000000 */
[----:B------:R-:W-:-:S04]  /*13400*/  USEL UR8, UR8, UR5, !UP0 ;  /* 0x0000000508087287 */ /* 0x000fc8000c000000 */
[----:B------:R-:W-:Y:S02]  /*13410*/  IMAD.U32 R3, RZ, RZ, UR6 ;  /* 0x00000006ff037e24 */ /* 0x000fe4000f8e00ff */
[----:B------:R-:W-:-:S07]  /*13420*/  IMAD.U32 R2, RZ, RZ, UR8 ;  /* 0x00000008ff027e24 */ /* 0x000fce000f8e00ff */
.L_x_553:
[----:B------:R-:W-:-:S08]  /*13430*/  NOP ;  /* 0x0000000000007918 */ /* 0x000fd00000000000 */
[----:B0-----:R-:W0:-:S00]  /*13440*/  USETMAXREG.DEALLOC.CTAPOOL 0x18 ;  /* 0x00000018000079c8 */ /* 0x001e0000080e0500 */
[----:B------:R-:W-:-:S13]  /*13450*/  ISETP.NE.AND P0, PT, RZ, UR9, PT ;  /* 0x00000009ff007c0c */ /* 0x000fda000bf05270 */
[----:B------:R-:W-:Y:S05]  /*13460*/  @P0 EXIT ;  /* 0x000000000000094d */ /* 0x000fea0003800000 */
[----:B0-----:R-:W-:Y:S01]  /*13470*/  LOP3.LUT P0, RZ, R0, 0xff, RZ, 0xc0, !PT ;  /* 0x000000ff00ff7812 */ /* 0x001fe2000780c0ff */
[----:B------:R-:W-:Y:S01]  /*13480*/  IMAD.MOV.U32 R6, RZ, RZ, RZ ;  /* 0x000000ffff067224 */ /* 0x000fe200078e00ff */
[----:B------:R-:W-:-:S11]  /*13490*/  MOV R0, 0x1 ;  /* 0x0000000100007802 */ /* 0x000fd60000000f00 */
[----:B------:R-:W-:Y:S05]  /*134a0*/  @!P0 BRA `(.L_x_556) ;  /* 0x0000000c00808947 */ /* 0x000fea0003800000 */
[----:B------:R-:W0:Y:S01]  /*134b0*/  S2UR UR7, SR_CgaCtaId ;  /* 0x00000000000779c3 */ /* 0x000e220000008800 */
[----:B------:R-:W-:Y:S01]  /*134c0*/  ULDC UR4, c[0x0][0x28c] ;  /* 0x0000a30000047ab9 */ /* 0x000fe20000000800 */
[----:B------:R-:W-:Y:S01]  /*134d0*/  ULDC UR5, c[0x0][0x600] ;  /* 0x0001800000057ab9 */ /* 0x000fe20000000800 */
[----:B------:R-:W-:Y:S01]  /*134e0*/  UIADD3 UR11, UR4, 0x3f, URZ ;  /* 0x0000003f040b7890 */ /* 0x000fe2000fffe03f */
[----:B------:R-:W-:Y:S01]  /*134f0*/  BSSY B0, `(.L_x_556) ;  /* 0x00000db000007945 */ /* 0x000fe20003800000 */
[----:B------:R-:W-:Y:S01]  /*13500*/  ULDC UR9, c[0x0][0x658] ;  /* 0x0001960000097ab9 */ /* 0x000fe20000000800 */
[----:B------:R-:W-:Y:S01]  /*13510*/  UMOV UR10, 0xffffffff ;  /* 0xffffffff000a7882 */ /* 0x000fe20000000000 */
[----:B------:R-:W-:Y:S01]  /*13520*/  UMOV UR12, 0x1 ;  /* 0x00000001000c7882 */ /* 0x000fe20000000000 */
[----:B------:R-:W-:Y:S01]  /*13530*/  UIADD3 UR4, UR5, -0x1, URZ ;  /* 0xffffffff05047890 */ /* 0x000fe2000fffe03f */
[----:B------:R-:W-:Y:S01]  /*13540*/  IMAD.MOV.U32 R8, RZ, RZ, 0x1 ;  /* 0x00000001ff087424 */ /* 0x000fe200078e00ff */
[----:B------:R-:W-:Y:S01]  /*13550*/  USHF.L.U32 UR10, UR10, UR9, URZ ;  /* 0x000000090a0a7299 */ /* 0x000fe2000800063f */
[----:B------:R-:W-:Y:S01]  /*13560*/  IMAD.MOV.U32 R0, RZ, RZ, 0x1 ;  /* 0x00000001ff007424 */ /* 0x000fe200078e00ff */
[----:B------:R-:W-:Y:S01]  /*13570*/  USHF.L.U32 UR5, UR12, UR9, URZ ;  /* 0x000000090c057299 */ /* 0x000fe2000800063f */
[----:B------:R-:W-:Y:S01]  /*13580*/  MOV R6, RZ ;  /* 0x000000ff00067202 */ /* 0x000fe20000000f00 */
[----:B------:R-:W-:Y:S01]  /*13590*/  USHF.R.S32.HI UR12, URZ, 0x1f, UR11 ;  /* 0x0000001f3f0c7899 */ /* 0x000fe2000801140b */
[----:B------:R-:W-:Y:S01]  /*135a0*/  ULDC UR8, c[0x0][0xc] ;  /* 0x0000030000087ab9 */ /* 0x000fe20000000800 */
[----:B------:R-:W-:-:S02]  /*135b0*/  ULDC UR9, c[0x0][0x10] ;  /* 0x0000040000097ab9 */ /* 0x000fc40000000800 */
[----:B------:R-:W-:Y:S02]  /*135c0*/  ULEA.HI UR12, UR12, UR11, URZ, 0x6 ;  /* 0x0000000b0c0c7291 */ /* 0x000fe4000f8f303f */
[----:B------:R-:W-:Y:S02]  /*135d0*/  UIMAD.WIDE.U32 UR8, UR8, UR9, URZ ;  /* 0x00000009080872a5 */ /* 0x000fe4000f8e003f */
[----:B------:R-:W-:Y:S02]  /*135e0*/  USHF.R.S32.HI UR13, URZ, 0x6, UR12 ;  /* 0x000000063f0d7899 */ /* 0x000fe4000801140c */
[----:B0-----:R-:W-:Y:S02]  /*135f0*/  USHF.L.U32 UR6, UR7, 0x6, URZ ;  /* 0x0000000607067899 */ /* 0x001fe4000800063f */
[----:B------:R-:W-:Y:S02]  /*13600*/  USHF.L.U32 UR7, UR7, 0xc, URZ ;  /* 0x0000000c07077899 */ /* 0x000fe4000800063f */
[----:B------:R-:W-:-:S02]  /*13610*/  ULOP3.LUT UR23, UR40, 0x2, URZ, 0xfc, !UPT ;  /* 0x0000000228177892 */ /* 0x000fc4000f8efc3f */
[----:B------:R-:W-:Y:S02]  /*13620*/  ULOP3.LUT UR14, UR7, 0x3000, URZ, 0xc0, !UPT ;  /* 0x00003000070e7892 */ /* 0x000fe4000f8ec03f */
[----:B------:R-:W-:Y:S02]  /*13630*/  ULOP3.LUT UR7, URZ, UR10, URZ, 0x33, !UPT ;  /* 0x0000000a3f077292 */ /* 0x000fe4000f8e333f */
[----:B------:R-:W-:Y:S01]  /*13640*/  ULOP3.LUT UR6, UR6, 0xc0, URZ, 0xc0, !UPT ;  /* 0x000000c006067892 */ /* 0x000fe2000f8ec03f */
[----:B------:R-:W-:Y:S01]  /*13650*/  ULDC UR10, c[0x0][0x14] ;  /* 0x00000500000a7ab9 */ /* 0x000fe20000000800 */
[----:B------:R-:W-:Y:S02]  /*13660*/  ULOP3.LUT UR14, UR14, 0x1c180, URZ, 0xfc, !UPT ;  /* 0x0001c1800e0e7892 */ /* 0x000fe4000f8efc3f */
[----:B------:R-:W-:Y:S02]  /*13670*/  UIMAD.WIDE.U32 UR24, UR8, UR10, URZ ;  /* 0x0000000a081872a5 */ /* 0x000fe4000f8e003f */
[----:B------:R-:W-:-:S02]  /*13680*/  UIMAD UR15, UR9, UR10, URZ ;  /* 0x0000000a090f72a4 */ /* 0x000fc4000f8e023f */
[----:B------:R-:W-:Y:S02]  /*13690*/  UIADD3 UR28, UR13, 0x1, URZ ;  /* 0x000000010d1c7890 */ /* 0x000fe4000fffe03f */
[----:B------:R-:W-:Y:S01]  /*136a0*/  UIADD3 UR15, UR25, UR15, URZ ;  /* 0x0000000f190f7290 */ /* 0x000fe2000fffe03f */
[----:B------:R-:W-:-:S11]  /*136b0*/  ULDC.64 UR26, c[0x0][0x198] ;  /* 0x00006600001a7ab9 */ /* 0x000fd60000000a00 */
.L_x_567:
[----:B------:R-:W-:-:S03]  /*136c0*/  UMOV UR8, 0xffffffff ;  /* 0xffffffff00087882 */ /* 0x000fc60000000000 */
[----:B------:R-:W-:Y:S05]  /*136d0*/  BRA.DIV UR8, `(.L_x_557) ;  /* 0x00000012084c7947 */ /* 0x000fea000b800000 */
[----:B------:R-:W-:-:S13]  /*136e0*/  ELECT P6, URZ, PT ;  /* 0x00000000003f782f */ /* 0x000fda00038c0000 */
.L_x_581:
[----:B------:R-:W0:Y:S01]  /*136f0*/  LDC R4, c[0x0][0x28c] ;  /* 0x0000a300ff047b82 */ /* 0x000e220000000800 */
[----:B------:R-:W-:Y:S01]  /*13700*/  BSSY B1, `(.L_x_558) ;  /* 0x000003a000017945 */ /* 0x000fe20003800000 */
[----:B0-----:R-:W-:-:S13]  /*13710*/  ISETP.LT.OR P6, PT, R4, 0x1, !P6 ;  /* 0x000000010400780c */ /* 0x001fda00077c1670 */
[----:B------:R-:W-:Y:S05]  /*13720*/  @P6 BRA `(.L_x_559) ;  /* 0x0000000000dc6947 */ /* 0x000fea0003800000 */
[----:B------:R-:W-:Y:S01]  /*13730*/  IMAD.SHL.U32 R2, R2, 0x100, RZ ;  /* 0x0000010002027824 */ /* 0x000fe200078e00ff */
[----:B------:R-:W-:Y:S01]  /*13740*/  LEA R3, R3, UR6, 0x8 ;  /* 0x0000000603037c11 */ /* 0x000fe2000f8e40ff */
[----:B------:R-:W-:Y:S01]  /*13750*/  IMAD.MOV.U32 R13, RZ, RZ, RZ ;  /* 0x000000ffff0d7224 */ /* 0x000fe200078e00ff */
[----:B------:R-:W-:Y:S01]  /*13760*/  MOV R4, R0 ;  /* 0x0000000000047202 */ /* 0x000fe20000000f00 */
[----:B------:R-:W-:Y:S02]  /*13770*/  IMAD.U32 R11, RZ, RZ, UR28 ;  /* 0x0000001cff0b7e24 */ /* 0x000fe4000f8e00ff */
[----:B------:R-:W-:-:S07]  /*13780*/  IMAD.MOV.U32 R5, RZ, RZ, R6 ;  /* 0x000000ffff057224 */ /* 0x000fce00078e0006 */
.L_x_562:
[----:B------:R-:W0:Y:S01]  /*13790*/  S2R R10, SR_CgaCtaId ;  /* 0x00000000000a7919 */ /* 0x000e220000008800 */
[----:B------:R-:W-:Y:S01]  /*137a0*/  MOV R7, 0x400 ;  /* 0x0000040000077802 */ /* 0x000fe20000000f00 */
[----:B------:R-:W1:Y:S03]  /*137b0*/  S2R R15, SR_TID.X ;  /* 0x00000000000f7919 */ /* 0x000e660000002100 */
[----:B0-----:R-:W-:Y:S02]  /*137c0*/  LEA R14, R10, R7, 0x18 ;  /* 0x000000070a0e7211 */ /* 0x001fe400078ec0ff */
[----:B------:R-:W-:Y:S02]  /*137d0*/  SHF.L.U32 R7, R4, 0x1f, RZ ;  /* 0x0000001f04077819 */ /* 0x000fe400000006ff */
[----:B-1----:R-:W-:Y:S01]  /*137e0*/  LOP3.LUT P1, RZ, R15, 0x7f, RZ, 0xc0, !PT ;  /* 0x0000007f0fff7812 */ /* 0x002fe2000782c0ff */
[----:B------:R-:W-:-:S04]  /*137f0*/  IMAD R12, R5, 0x8, R14 ;  /* 0x00000008050c7824 */ /* 0x000fc800078e020e */
[----:B------:R-:W0:Y:S08]  /*13800*/  SYNCS.PHASECHK.TRANS64.TRYWAIT P0, [R12+URZ+0x38], R7 ;  /* 0x000038070c0075a7 */ /* 0x000e30000800017f */
[----:B------:R-:W1:Y:S01]  /*13810*/  @!P1 LDC R10, c[0x0][0x500] ;  /* 0x00014000ff0a9b82 */ /* 0x000e620000000800 */
[----:B0-----:R-:W-:Y:S05]  /*13820*/  @!P0 BRA `(.L_x_560) ;  /* 0x0000001000188947 */ /* 0x001fea0003800000 */
.L_x_582:
[----:B------:R-:W-:Y:S01]  /*13830*/  UPRMT UR8, UR23, 0x9910, URZ ;  /* 0x0000991017087896 */ /* 0x000fe2000800003f */
[----:B-1----:R1:W-:Y:S03]  /*13840*/  @!P1 SYNCS.ARRIVE.TRANS64 RZ, [R12+URZ], R10 ;  /* 0x0000000a0cff99a7 */ /* 0x0023e6000800003f */
[----:B------:R-:W-:-:S06]  /*13850*/  UISETP.NE.AND UP0, UPT, UR8, 0x2, UPT ;  /* 0x000000020800788c */ /* 0x000fcc000bf05270 */
[----:B------:R-:W-:-:S13]  /*13860*/  PLOP3.LUT P0, PT, PT, PT, UP0, 0x80, 0x0 ;  /* 0x000000000000781c */ /* 0x000fda0003f0f008 */
[----:B-1----:R-:W-:Y:S05]  /*13870*/  @P0 BRA `(.L_x_561) ;  /* 0x0000000000040947 */ /* 0x002fea0003800000 */
[----:B------:R-:W-:Y:S01]  /*13880*/  BPT.TRAP 0x1 ;  /* 0x000000040000795c */ /* 0x000fe20000300000 */
.L_x_561:
[C---:B0-----:R-:W-:Y:S01]  /*13890*/  IMAD R7, R5.reuse, 0x4000, R14 ;  /* 0x0000400005077824 */ /* 0x041fe200078e020e */
[----:B------:R-:W-:Y:S01]  /*138a0*/  R2UR UR11, R5 ;  /* 0x00000000050b72ca */ /* 0x000fe200000e0000 */
[----:B------:R-:W-:Y:S01]  /*138b0*/  VIADD R11, R11, 0xffffffff ;  /* 0xffffffff0b0b7836 */ /* 0x000fe20000000000 */
[----:B------:R-:W-:Y:S01]  /*138c0*/  R2UR UR20, R14 ;  /* 0x000000000e1472ca */ /* 0x000fe200000e0000 */
[----:B------:R-:W-:Y:S01]  /*138d0*/  UIADD3 UR16, UP0, UR26, 0xf0, URZ ;  /* 0x000000f01a107890 */ /* 0x000fe2000ff1e03f */
[----:B------:R-:W-:Y:S01]  /*138e0*/  R2UR UR8, R7 ;  /* 0x00000000070872ca */ /* 0x000fe200000e0000 */
[----:B------:R-:W-:Y:S01]  /*138f0*/  UIADD3 UR30, UP1, UR26, 0x1f0, URZ ;  /* 0x000001f01a1e7890 */ /* 0x000fe2000ff3e03f */
[----:B------:R-:W-:Y:S01]  /*13900*/  R2UR UR21, R2 ;  /* 0x00000000021572ca */ /* 0x000fe200000e0000 */
[----:B------:R-:W-:Y:S01]  /*13910*/  UIADD3.X UR17, URZ, UR27, URZ, UP0, !UPT ;  /* 0x0000001b3f117290 */ /* 0x000fe200087fe43f */
[----:B------:R-:W-:Y:S01]  /*13920*/  R2UR UR9, R12 ;  /* 0x000000000c0972ca */ /* 0x000fe200000e0000 */
[----:B------:R-:W-:Y:S01]  /*13930*/  UIADD3.X UR31, URZ, UR27, URZ, UP1, !UPT ;  /* 0x0000001b3f1f7290 */ /* 0x000fe20008ffe43f */
[----:B------:R-:W-:Y:S01]  /*13940*/  R2UR UR10, R13 ;  /* 0x000000000d0a72ca */ /* 0x000fe200000e0000 */
[----:B------:R-:W-:Y:S01]  /*13950*/  UMOV UR18, 0x0 ;  /* 0x0000000000127882 */ /* 0x000fe20000000000 */
[----:B------:R-:W-:Y:S01]  /*13960*/  R2UR UR12, R9 ;  /* 0x00000000090c72ca */ /* 0x000fe200000e0000 */
[----:B------:R-:W-:Y:S01]  /*13970*/  ULEA UR11, UR11, UR14, 0xe ;  /* 0x0000000e0b0b7291 */ /* 0x000fe2000f8e703f */
[----:B------:R-:W-:Y:S01]  /*13980*/  R2UR UR22, R3 ;  /* 0x00000000031672ca */ /* 0x000fe200000e0000 */
[----:B------:R-:W-:Y:S01]  /*13990*/  UMOV UR19, 0x10000000 ;  /* 0x1000000000137882 */ /* 0x000fe20000000000 */
[----:B------:R-:W-:Y:S01]  /*139a0*/  ISETP.GT.AND P1, PT, R11, 0x1, PT ;  /* 0x000000010b00780c */ /* 0x000fe20003f24270 */
[----:B------:R-:W-:Y:S01]  /*139b0*/  UIADD3 UR8, UR8, 0x180, URZ ;  /* 0x0000018008087890 */ /* 0x000fe2000fffe03f */
[----:B------:R-:W-:Y:S01]  /*139c0*/  IADD3 R5, R5, 0x1, RZ ;  /* 0x0000000105057810 */ /* 0x000fe20007ffe0ff */
[----:B------:R-:W-:Y:S01]  /*139d0*/  UIADD3 UR20, UR20, UR11, URZ ;  /* 0x0000000b14147290 */ /* 0x000fe2000fffe03f */
[----:B------:R-:W-:Y:S01]  /*139e0*/  VIADD R13, R13, 0x40 ;  /* 0x000000400d0d7836 */ /* 0x000fe20000000000 */
[----:B------:R-:W-:Y:S01]  /*139f0*/  UMOV UR29, 0xf0000 ;  /* 0x000f0000001d7882 */ /* 0x000fe20000000000 */
[----:B------:R-:W-:Y:S01]  /*13a00*/  UMOV UR11, UR21 ;  /* 0x00000015000b7c82 */ /* 0x000fe20008000000 */
[----:B------:R-:W-:-:S03]  /*13a10*/  ISETP.NE.AND P0, PT, R5, 0x7, PT ;  /* 0x000000070500780c */ /* 0x000fc60003f05270 */
[----:B------:R0:W-:Y:S01]  /*13a20*/  UTMALDG.3D [UR8], [UR16], desc[UR18] ;  /* 0x00001208100075b4 */ /* 0x0001e20008011000 */
[----:B------:R-:W-:Y:S02]  /*13a30*/  SEL R7, RZ, 0x1, P0 ;  /* 0x00000001ff077807 */ /* 0x000fe40000000000 */
[----:B------:R-:W-:Y:S02]  /*13a40*/  SEL R5, R5, RZ, P0 ;  /* 0x000000ff05057207 */ /* 0x000fe40000000000 */
[----:B------:R-:W-:Y:S01]  /*13a50*/  LOP3.LUT R4, R4, R7, RZ, 0x3c, !PT ;  /* 0x0000000704047212 */ /* 0x000fe200078e3cff */
[----:B0-----:R-:W-:Y:S01]  /*13a60*/  UMOV UR8, UR20 ;  /* 0x0000001400087c82 */ /* 0x001fe20008000000 */
[----:B------:R-:W-:Y:S02]  /*13a70*/  UMOV UR11, UR22 ;  /* 0x00000016000b7c82 */ /* 0x000fe40008000000 */
[----:B------:R0:W-:Y:S02]  /*13a80*/  UTMALDG.3D.MULTICAST [UR8], [UR30], UR29, desc[UR18] ;  /* 0x000012081e0073b4 */ /* 0x0001e4000801181d */
[----:B0-----:R-:W-:Y:S05]  /*13a90*/  @P1 BRA `(.L_x_562) ;  /* 0xfffffffc003c1947 */ /* 0x001fea000383ffff */
.L_x_559:
[----:B------:R-:W-:Y:S05]  /*13aa0*/  BSYNC B1 ;  /* 0x0000000000017941 */ /* 0x000fea0003800000 */
.L_x_558:
[----:B------:R-:W2:Y:S01]  /*13ab0*/  LDL.LU R14, [R1+0x200] ;  /* 0x00020000010e7983 */ /* 0x000ea20000300800 */
[----:B------:R-:W-:Y:S01]  /*13ac0*/  LOP3.LUT P1, RZ, R8, 0xff, RZ, 0xc0, !PT ;  /* 0x000000ff08ff7812 */ /* 0x000fe2000782c0ff */
[----:B------:R-:W-:Y:S01]  /*13ad0*/  VIADD R6, R6, UR13 ;  /* 0x0000000d06067c36 */ /* 0x000fe20008000000 */
[----:B------:R-:W-:Y:S01]  /*13ae0*/  ULDC.64 UR8, c[0x0][0x650] ;  /* 0x0001940000087ab9 */ /* 0x000fe20000000a00 */
[----:B------:R-:W3:Y:S01]  /*13af0*/  LDL.LU R12, [R1+0x204] ;  /* 0x00020400010c7983 */ /* 0x000ee20000300800 */
[----:B------:R-:W-:Y:S01]  /*13b00*/  UISETP.GE.U32.AND UP0, UPT, UR13, 0x7, UPT ;  /* 0x000000070d00788c */ /* 0x000fe2000bf06070 */
[C---:B------:R-:W-:Y:S01]  /*13b10*/  IMAD.WIDE.U32 R2, R6.reuse, 0x24924925, RZ ;  /* 0x2492492506027825 */ /* 0x040fe200078e00ff */
[C---:B------:R-:W-:Y:S01]  /*13b20*/  ISETP.GT.U32.AND P0, PT, R6.reuse, 0x6, PT ;  /* 0x000000060600780c */ /* 0x040fe20003f04070 */
[----:B------:R-:W-:Y:S01]  /*13b30*/  BSSY B1, `(.L_x_563) ;  /* 0x0000074000017945 */ /* 0x000fe20003800000 */
[----:B------:R-:W-:Y:S02]  /*13b40*/  MOV R9, 0xffffffff ;  /* 0xffffffff00097802 */ /* 0x000fe40000000f00 */
[----:B------:R-:W-:-:S02]  /*13b50*/  IADD3 R2, R6, -R3, RZ ;  /* 0x8000000306027210 */ /* 0x000fc40007ffe0ff */
[----:B------:R-:W-:Y:S01]  /*13b60*/  PRMT R8, RZ, 0x7610, R8 ;  /* 0x00007610ff087816 */ /* 0x000fe20000000008 */
[----:B------:R-:W0:Y:S01]  /*13b70*/  @P1 S2R R4, SR_CgaCtaId ;  /* 0x0000000000041919 */ /* 0x000e220000008800 */
[----:B------:R-:W-:Y:S02]  /*13b80*/  LEA.HI R2, R2, R3, RZ, 0x1f ;  /* 0x0000000302027211 */ /* 0x000fe400078ff8ff */
[----:B------:R-:W-:-:S04]  /*13b90*/  @P1 MOV R3, 0x400 ;  /* 0x0000040000031802 */ /* 0x000fc80000000f00 */
[----:B0-----:R-:W-:Y:S01]  /*13ba0*/  @P1 LEA R3, R4, R3, 0x18 ;  /* 0x0000000304031211 */ /* 0x001fe200078ec0ff */
[----:B------:R-:W-:-:S03]  /*13bb0*/  IMAD.U32 R4, RZ, RZ, UR13 ;  /* 0x0000000dff047e24 */ /* 0x000fc6000f8e00ff */
[----:B------:R0:W-:Y:S01]  /*13bc0*/  @P1 SYNCS.ARRIVE.TRANS64.A1T0 RZ, [R3+URZ+0x88], RZ ;  /* 0x000088ff03ff19a7 */ /* 0x0001e2000810003f */
[----:B------:R-:W-:Y:S02]  /*13bd0*/  PLOP3.LUT P1, PT, PT, PT, UP0, 0x80, 0x0 ;  /* 0x000000000000781c */ /* 0x000fe40003f2f008 */
[----:B------:R-:W-:Y:S02]  /*13be0*/  ISETP.LT.U32.AND P0, PT, R4, 0x7, P0 ;  /* 0x000000070400780c */ /* 0x000fe40000701070 */
[----:B------:R-:W-:Y:S02]  /*13bf0*/  PRMT R4, RZ, 0x7610, R4 ;  /* 0x00007610ff047816 */ /* 0x000fe40000000004 */
[----:B0-----:R-:W-:-:S04]  /*13c00*/  SEL R3, RZ, 0x1, !P0 ;  /* 0x00000001ff037807 */ /* 0x001fc80004000000 */
[----:B------:R-:W-:Y:S02]  /*13c10*/  LOP3.LUT R0, R0, R3, RZ, 0x3c, !PT ;  /* 0x0000000300007212 */ /* 0x000fe400078e3cff */
[----:B------:R-:W-:Y:S01]  /*13c20*/  SHF.R.U32.HI R3, RZ, 0x2, R2 ;  /* 0x00000002ff037819 */ /* 0x000fe20000011602 */
[----:B------:R-:W-:-:S03]  /*13c30*/  IMAD.MOV.U32 R2, RZ, RZ, -0x1 ;  /* 0xffffffffff027424 */ /* 0x000fc600078e00ff */
[----:B------:R-:W-:Y:S01]  /*13c40*/  @P1 LOP3.LUT R0, R0, 0x1, R3, 0x78, !PT ;  /* 0x0000000100001812 */ /* 0x000fe200078e7803 */
[----:B------:R-:W-:Y:S02]  /*13c50*/  IMAD R6, R3, -0x7, R6 ;  /* 0xfffffff903067824 */ /* 0x000fe400078e0206 */
[----:B------:R-:W-:Y:S01]  /*13c60*/  IMAD.MOV.U32 R3, RZ, RZ, -0x1 ;  /* 0xffffffffff037424 */ /* 0x000fe200078e00ff */
[----:B---3--:R-:W-:-:S04]  /*13c70*/  IADD3 R12, P0, R12, UR24, RZ ;  /* 0x000000180c0c7c10 */ /* 0x008fc8000ff1e0ff */
[----:B--2---:R-:W-:Y:S01]  /*13c80*/  IADD3.X R14, R14, UR15, RZ, P0, !PT ;  /* 0x0000000f0e0e7c10 */ /* 0x004fe200087fe4ff */
[----:B------:R0:W-:Y:S01]  /*13c90*/  STL [R1+0x204], R12 ;  /* 0x0002040c01007387 */ /* 0x0001e20000100800 */
[----:B------:R-:W-:-:S03]  /*13ca0*/  ISETP.GE.U32.AND P0, PT, R12, UR8, PT ;  /* 0x000000080c007c0c */ /* 0x000fc6000bf06070 */
[----:B------:R0:W-:Y:S01]  /*13cb0*/  STL [R1+0x200], R14 ;  /* 0x0002000e01007387 */ /* 0x0001e20000100800 */
[----:B------:R-:W-:-:S13]  /*13cc0*/  ISETP.GE.U32.AND.EX P0, PT, R14, UR9, PT, P0 ;  /* 0x000000090e007c0c */ /* 0x000fda000bf06100 */
[----:B0-----:R-:W-:Y:S05]  /*13cd0*/  @P0 BRA `(.L_x_564) ;  /* 0x0000000400640947 */ /* 0x001fea0003800000 */
[----:B------:R-:W0:Y:S01]  /*13ce0*/  S2R R7, SR_CTAID.X ;  /* 0x0000000000077919 */ /* 0x000e220000002500 */
[----:B------:R-:W-:Y:S01]  /*13cf0*/  ULDC UR8, c[0x0][0x150] ;  /* 0x0000540000087ab9 */ /* 0x000fe20000000800 */
[----:B------:R-:W1:Y:S01]  /*13d00*/  LDC R4, c[0x0][0x144] ;  /* 0x00005100ff047b82 */ /* 0x000e620000000800 */
[----:B------:R-:W-:Y:S01]  /*13d10*/  UISETP.NE.AND UP0, UPT, UR46, URZ, UPT ;  /* 0x0000003f2e00728c */ /* 0x000fe2000bf05270 */
[----:B------:R-:W2:Y:S01]  /*13d20*/  S2R R5, SR_CTAID.Y ;  /* 0x0000000000057919 */ /* 0x000ea20000002600 */
[----:B------:R-:W-:-:S04]  /*13d30*/  ULDC UR11, c[0x0][0x630] ;  /* 0x00018c00000b7ab9 */ /* 0x000fc80000000800 */
[----:B------:R-:W-:Y:S01]  /*13d40*/  PLOP3.LUT P0, PT, PT, PT, UP0, 0x80, 0x0 ;  /* 0x000000000000781c */ /* 0x000fe20003f0f008 */
[----:B------:R-:W3:Y:S01]  /*13d50*/  LDC R10, c[0x0][0x148] ;  /* 0x00005200ff0a7b82 */ /* 0x000ee20000000800 */
[----:B0-----:R-:W-:Y:S02]  /*13d60*/  I2FP.F32.U32 R2, R7 ;  /* 0x0000000700027245 */ /* 0x001fe40000201000 */
[----:B--2---:R-:W-:-:S03]  /*13d70*/  I2FP.F32.U32 R3, R5 ;  /* 0x0000000500037245 */ /* 0x004fc60000201000 */
[----:B------:R-:W-:Y:S01]  /*13d80*/  FMUL R2, R2, UR8 ;  /* 0x0000000802027c20 */ /* 0x000fe20008400000 */
[----:B------:R-:W-:Y:S02]  /*13d90*/  ULDC UR8, c[0x0][0x154] ;  /* 0x0000550000087ab9 */ /* 0x000fe40000000800 */
[----:B------:R-:W-:Y:S01]  /*13da0*/  FMUL R9, R3, UR8 ;  /* 0x0000000803097c20 */ /* 0x000fe20008400000 */
[----:B------:R-:W-:Y:S02]  /*13db0*/  ULDC.64 UR8, c[0x0][0x628] ;  /* 0x00018a0000087ab9 */ /* 0x000fe40000000a00 */
[----:B------:R-:W0:Y:S08]  /*13dc0*/  F2I.U32.TRUNC.NTZ R2, R2 ;  /* 0x0000000200027305 */ /* 0x000e30000020f000 */
[----:B------:R-:W2:Y:S01]  /*13dd0*/  F2I.U32.TRUNC.NTZ R9, R9 ;  /* 0x0000000900097305 */ /* 0x000ea2000020f000 */
[----:B0-----:R-:W-:-:S02]  /*13de0*/  IMAD.MOV R3, RZ, RZ, -R2 ;  /* 0x000000ffff037224 */ /* 0x001fc400078e0a02 */
[----:B------:R-:W-:Y:S02]  /*13df0*/  IMAD.MOV.U32 R2, RZ, RZ, R12 ;  /* 0x000000ffff027224 */ /* 0x000fe400078e000c */
[----:B-1----:R-:W-:Y:S02]  /*13e00*/  IMAD R7, R4, R3, R7 ;  /* 0x0000000304077224 */ /* 0x002fe400078e0207 */
[----:B--2---:R-:W-:-:S04]  /*13e10*/  IMAD.MOV R3, RZ, RZ, -R9 ;  /* 0x000000ffff037224 */ /* 0x004fc800078e0a09 */
[----:B---3--:R-:W-:Y:S01]  /*13e20*/  @P0 IMAD R7, R10, R3, R5 ;  /* 0x000000030a070224 */ /* 0x008fe200078e0205 */
[----:B------:R-:W-:Y:S02]  /*13e30*/  ISETP.NE.U32.AND P0, PT, RZ, UR8, PT ;  /* 0x00000008ff007c0c */ /* 0x000fe4000bf05070 */
[----:B------:R-:W-:Y:S02]  /*13e40*/  MOV R3, R14 ;  /* 0x0000000e00037202 */ /* 0x000fe40000000f00 */
[----:B------:R-:W-:-:S13]  /*13e50*/  ISETP.NE.AND.EX P0, PT, RZ, UR9, PT, P0 ;  /* 0x00000009ff007c0c */ /* 0x000fda000bf05300 */
[----:B------:R-:W-:Y:S05]  /*13e60*/  @!P0 BRA `(.L_x_565) ;  /* 0x0000000000288947 */ /* 0x000fea0003800000 */
[----:B------:R-:W-:Y:S02]  /*13e70*/  ULDC UR10, c[0x0][0x634] ;  /* 0x00018d00000a7ab9 */ /* 0x000fe40000000800 */
[----:B------:R-:W-:-:S05]  /*13e80*/  IADD3 R3, P0, R12, UR10, RZ ;  /* 0x0000000a0c037c10 */ /* 0x000fca000ff1e0ff */
[----:B------:R-:W-:-:S04]  /*13e90*/  IMAD.X R9, RZ, RZ, R14, P0 ;  /* 0x000000ffff097224 */ /* 0x000fc800000e060e */
[----:B------:R-:W-:-:S04]  /*13ea0*/  IMAD.WIDE.U32 R4, R9, UR8, RZ ;  /* 0x0000000809047c25 */ /* 0x000fc8000f8e00ff */
[----:B------:R-:W-:-:S04]  /*13eb0*/  IMAD.WIDE.U32 R4, P0, R3, UR9, R4 ;  /* 0x0000000903047c25 */ /* 0x000fc8000f800004 */
[----:B------:R-:W-:-:S04]  /*13ec0*/  IMAD.WIDE.U32 R2, R3, UR8, RZ ;  /* 0x0000000803027c25 */ /* 0x000fc8000f8e00ff */
[----:B------:R-:W-:Y:S01]  /*13ed0*/  IMAD.MOV.U32 R2, RZ, RZ, R5 ;  /* 0x000000ffff027224 */ /* 0x000fe200078e0005 */
[----:B------:R-:W-:Y:S01]  /*13ee0*/  IADD3 RZ, P1, R3, R4, RZ ;  /* 0x0000000403ff7210 */ /* 0x000fe20007f3e0ff */
[----:B------:R-:W-:-:S04]  /*13ef0*/  IMAD.X R3, RZ, RZ, RZ, P0 ;  /* 0x000000ffff037224 */ /* 0x000fc800000e06ff */
[----:B------:R-:W-:-:S08]  /*13f00*/  IMAD.WIDE.U32.X R2, R9, UR9, R2, P1 ;  /* 0x0000000909027c25 */ /* 0x000fd000088e0402 */
.L_x_565:
[--C-:B------:R-:W-:Y:S01]  /*13f10*/  SHF.R.U64 R9, R2, UR11, R3.reuse ;  /* 0x0000000b02097c19 */ /* 0x100fe20008001203 */
[----:B------:R-:W-:Y:S01]  /*13f20*/  ULDC.64 UR8, c[0x0][0x620] ;  /* 0x0001880000087ab9 */ /* 0x000fe20000000a00 */
[----:B------:R-:W-:Y:S01]  /*13f30*/  SHF.R.U32.HI R2, RZ, UR11, R3 ;  /* 0x0000000bff027c19 */ /* 0x000fe20008011603 */
[----:B------:R-:W-:Y:S01]  /*13f40*/  IMAD.MOV.U32 R3, RZ, RZ, R14 ;  /* 0x000000ffff037224 */ /* 0x000fe200078e000e */
[----:B------:R-:W-:Y:S01]  /*13f50*/  IADD3 R11, P0, RZ, -R9, RZ ;  /* 0x80000009ff0b7210 */ /* 0x000fe20007f1e0ff */
[----:B------:R-:W-:-:S03]  /*13f60*/  ULDC.64 UR10, c[0x0][0x640] ;  /* 0x00019000000a7ab9 */ /* 0x000fc60000000a00 */
[----:B------:R-:W-:Y:S02]  /*13f70*/  IADD3.X R2, RZ, ~R2, RZ, P0, !PT ;  /* 0x80000002ff027210 */ /* 0x000fe400007fe4ff */
[----:B------:R-:W-:-:S03]  /*13f80*/  ISETP.NE.U32.AND P0, PT, RZ, UR10, PT ;  /* 0x0000000aff007c0c */ /* 0x000fc6000bf05070 */
[----:B------:R-:W-:Y:S01]  /*13f90*/  IMAD R2, R2, UR8, RZ ;  /* 0x0000000802027c24 */ /* 0x000fe2000f8e02ff */
[----:B------:R-:W-:-:S03]  /*13fa0*/  ISETP.NE.AND.EX P0, PT, RZ, UR11, PT, P0 ;  /* 0x0000000bff007c0c */ /* 0x000fc6000bf05300 */
[----:B------:R-:W-:Y:S02]  /*13fb0*/  IMAD R5, R11, UR9, R2 ;  /* 0x000000090b057c24 */ /* 0x000fe4000f8e0202 */
[----:B------:R-:W-:-:S04]  /*13fc0*/  IMAD.MOV.U32 R2, RZ, RZ, R12 ;  /* 0x000000ffff027224 */ /* 0x000fc800078e000c */
[----:B------:R-:W-:Y:S01]  /*13fd0*/  IMAD.WIDE.U32 R2, R11, UR8, R2 ;  /* 0x000000080b027c25 */ /* 0x000fe2000f8e0002 */
[----:B------:R-:W-:-:S03]  /*13fe0*/  ULDC UR8, c[0x0][0x618] ;  /* 0x0001860000087ab9 */ /* 0x000fc60000000800 */
[----:B------:R-:W-:-:S05]  /*13ff0*/  IMAD.IADD R3, R3, 0x1, R5 ;  /* 0x0000000103037824 */ /* 0x000fca00078e0205 */
[--C-:B------:R-:W-:Y:S02]  /*14000*/  SHF.R.U64 R10, R2, UR8, R3.reuse ;  /* 0x00000008020a7c19 */ /* 0x100fe40008001203 */
[----:B------:R-:W-:Y:S01]  /*14010*/  SHF.R.U32.HI R3, RZ, UR8, R3 ;  /* 0x00000008ff037c19 */ /* 0x000fe20008011603 */
[----:B------:R-:W-:-:S03]  /*14020*/  ULDC UR8, c[0x0][0x608] ;  /* 0x0001820000087ab9 */ /* 0x000fc60000000800 */
[--C-:B------:R-:W-:Y:S02]  /*14030*/  SHF.R.U64 R12, R10, UR8, R3.reuse ;  /* 0x000000080a0c7c19 */ /* 0x100fe40008001203 */
[----:B------:R-:W-:Y:S01]  /*14040*/  SHF.R.U32.HI R3, RZ, UR8, R3 ;  /* 0x00000008ff037c19 */ /* 0x000fe20008011603 */
[----:B------:R-:W-:-:S03]  /*14050*/  ULDC UR8, c[0x0][0x658] ;  /* 0x0001960000087ab9 */ /* 0x000fc60000000800 */
[--C-:B------:R-:W-:Y:S02]  /*14060*/  SHF.R.U32.HI R13, RZ, UR8, R3.reuse ;  /* 0x00000008ff0d7c19 */ /* 0x100fe40008011603 */
[----:B------:R-:W-:-:S03]  /*14070*/  SHF.R.U64 R11, R12, UR8, R3 ;  /* 0x000000080c0b7c19 */ /* 0x000fc60008001203 */
[----:B------:R-:W-:Y:S01]  /*14080*/  IMAD.MOV.U32 R3, RZ, RZ, R13 ;  /* 0x000000ffff037224 */ /* 0x000fe200078e000d */
[----:B------:R-:W-:Y:S01]  /*14090*/  MOV R2, R11 ;  /* 0x0000000b00027202 */ /* 0x000fe20000000f00 */
[----:B------:R-:W-:Y:S06]  /*140a0*/  @!P0 BRA `(.L_x_566) ;  /* 0x0000000000288947 */ /* 0x000fec0003800000 */
[----:B------:R-:W-:Y:S02]  /*140b0*/  ULDC UR8, c[0x0][0x64c] ;  /* 0x0001930000087ab9 */ /* 0x000fe40000000800 */
[----:B------:R-:W-:-:S05]  /*140c0*/  IADD3 R3, P0, R11, UR8, RZ ;  /* 0x000000080b037c10 */ /* 0x000fca000ff1e0ff */
[----:B------:R-:W-:-:S04]  /*140d0*/  IMAD.X R13, RZ, RZ, R13, P0 ;  /* 0x000000ffff0d7224 */ /* 0x000fc800000e060d */
[----:B------:R-:W-:-:S04]  /*140e0*/  IMAD.WIDE.U32 R4, R13, UR10, RZ ;  /* 0x0000000a0d047c25 */ /* 0x000fc8000f8e00ff */
[----:B------:R-:W-:-:S04]  /*140f0*/  IMAD.WIDE.U32 R4, P0, R3, UR11, R4 ;  /* 0x0000000b03047c25 */ /* 0x000fc8000f800004 */
[----:B------:R-:W-:Y:S01]  /*14100*/  IMAD.WIDE.U32 R2, R3, UR10, RZ ;  /* 0x0000000a03027c25 */ /* 0x000fe2000f8e00ff */
[----:B------:R-:W-:-:S04]  /*14110*/  MOV R2, R5 ;  /* 0x0000000500027202 */ /* 0x000fc80000000f00 */
[----:B------:R-:W-:Y:S01]  /*14120*/  IADD3 RZ, P1, R3, R4, RZ ;  /* 0x0000000403ff7210 */ /* 0x000fe20007f3e0ff */
[----:B------:R-:W-:-:S04]  /*14130*/  IMAD.X R3, RZ, RZ, RZ, P0 ;  /* 0x000000ffff037224 */ /* 0x000fc800000e06ff */
[----:B------:R-:W-:-:S08]  /*14140*/  IMAD.WIDE.U32.X R2, R13, UR11, R2, P1 ;  /* 0x0000000b0d027c25 */ /* 0x000fd000088e0402 */
.L_x_566:
[----:B------:R-:W-:Y:S01]  /*14150*/  ULDC UR8, c[0x0][0x648] ;  /* 0x0001920000087ab9 */ /* 0x000fe20000000800 */
[----:B------:R-:W-:Y:S01]  /*14160*/  LOP3.LUT R12, R12, UR7, RZ, 0xc0, !PT ;  /* 0x000000070c0c7c12 */ /* 0x000fe2000f8ec0ff */
[----:B------:R-:W-:Y:S01]  /*14170*/  UISETP.NE.AND UP0, UPT, UR46, URZ, UPT ;  /* 0x0000003f2e00728c */ /* 0x000fe2000bf05270 */
[----:B------:R-:W-:Y:S01]  /*14180*/  SHF.R.U64 R3, R2, UR8, R3 ;  /* 0x0000000802037c19 */ /* 0x000fe20008001203 */
[----:B------:R-:W-:Y:S01]  /*14190*/  ULDC UR8, c[0x0][0x638] ;  /* 0x00018e0000087ab9 */ /* 0x000fe20000000800 */
[----:B------:R-:W-:-:S03]  /*141a0*/  IMAD.MOV.U32 R4, RZ, RZ, 0x1 ;  /* 0x00000001ff047424 */ /* 0x000fc600078e00ff */
[----:B------:R-:W-:Y:S01]  /*141b0*/  IMAD.MOV R2, RZ, RZ, -R3 ;  /* 0x000000ffff027224 */ /* 0x000fe200078e0a03 */
[----:B------:R-:W-:Y:S01]  /*141c0*/  PLOP3.LUT P0, PT, PT, PT, UP0, 0x40, 0x0 ;  /* 0x000000000000781c */ /* 0x000fe20003f0e808 */
[----:B------:R-:W-:Y:S01]  /*141d0*/  IMAD R12, R3, UR5, R12 ;  /* 0x00000005030c7c24 */ /* 0x000fe2000f8e020c */
[----:B------:R-:W-:Y:S01]  /*141e0*/  PLOP3.LUT P1, PT, PT, PT, UP0, 0x40, 0x0 ;  /* 0x000000000000781c */ /* 0x000fe20003f2e808 */
[----:B------:R-:W-:Y:S01]  /*141f0*/  IMAD R11, R2, UR8, R11 ;  /* 0x00000008020b7c24 */ /* 0x000fe2000f8e020b */
[----:B------:R-:W-:Y:S01]  /*14200*/  ULDC UR8, c[0x0][0x610] ;  /* 0x0001840000087ab9 */ /* 0x000fe20000000800 */
[----:B------:R-:W-:Y:S01]  /*14210*/  LOP3.LUT R2, R10, UR4, RZ, 0xc0, !PT ;  /* 0x000000040a027c12 */ /* 0x000fe2000f8ec0ff */
[----:B------:R-:W-:Y:S01]  /*14220*/  IMAD R7, R12, UR8, R7 ;  /* 0x000000080c077c24 */ /* 0x000fe2000f8e0207 */
[----:B------:R-:W-:-:S03]  /*14230*/  ULDC UR8, c[0x0][0x600] ;  /* 0x0001800000087ab9 */ /* 0x000fc60000000800 */
[----:B------:R-:W-:-:S05]  /*14240*/  IMAD R2, R11, UR8, R2 ;  /* 0x000000080b027c24 */ /* 0x000fca000f8e0202 */
[----:B------:R-:W-:Y:S02]  /*14250*/  SEL R3, R2, R7, P0 ;  /* 0x0000000702037207 */ /* 0x000fe40000000000 */
[----:B------:R-:W-:-:S07]  /*14260*/  SEL R2, R7, R2, P1 ;  /* 0x0000000207027207 */ /* 0x000fce0000800000 */
.L_x_564:
[----:B------:R-:W-:Y:S05]  /*14270*/  BSYNC B1 ;  /* 0x0000000000017941 */ /* 0x000fea0003800000 */
.L_x_563:
[----:B------:R-:W-:-:S13]  /*14280*/  LOP3.LUT P0, RZ, R4, 0xff, RZ, 0xc0, !PT ;  /* 0x000000ff04ff7812 */ /* 0x000fda000780c0ff */
[----:B------:R-:W-:Y:S05]  /*14290*/  @P0 BRA `(.L_x_567) ;  /* 0xfffffff400080947 */ /* 0x000fea000383ffff */
[----:B------:R-:W-:Y:S05]  /*142a0*/  BSYNC B0 ;  /* 0x0000000000007941 */ /* 0x000fea0003800000 */
.L_x_556:
[----:B------:R-:W-:-:S03]  /*142b0*/  UMOV UR8, 0xffffffff ;  /* 0xffffffff00087882 */ /* 0x000fc60000000000 */
[----:B------:R-:W-:Y:S05]  /*142c0*/  BRA.DIV UR8, `(.L_x_568) ;  /* 0x0000000608847947 */ /* 0x000fea000b800000 */
[----:B------:R-:W-:-:S13]  /*142d0*/  ELECT P6, URZ, PT ;  /* 0x00000000003f782f */ /* 0x000fda00038c0000 */
.L_x_585:
[----:B------:R-:W-:Y:S04]  /*142e0*/  BSSY B0, `(.L_x_569) ;  /* 0x0000047000007945 */ /* 0x000fe80003800000 */
[----:B------:R-:W-:Y:S05]  /*142f0*/  @!P6 BRA `(.L_x_570) ;  /* 0x000000040014e947 */ /* 0x000fea0003800000 */
[----:B------:R-:W-:-:S04]  /*14300*/  ULOP3.LUT UR8, UR40, 0x2, URZ, 0xfc, !UPT ;  /* 0x0000000228087892 */ /* 0x000fc8000f8efc3f */
[----:B------:R-:W-:-:S06]  /*14310*/  UISETP.NE.AND UP0, UPT, UR8, 0x3, UPT ;  /* 0x000000030800788c */ /* 0x000fcc000bf05270 */
[----:B------:R-:W-:-:S13]  /*14320*/  PLOP3.LUT P0, PT, PT, PT, UP0, 0x80, 0x0 ;  /* 0x000000000000781c */ /* 0x000fda0003f0f008 */
[----:B------:R-:W-:Y:S05]  /*14330*/  @!P0 BRA `(.L_x_571) ;  /* 0x0000000000048947 */ /* 0x000fea0003800000 */
[----:B------:R-:W-:Y:S01]  /*14340*/  BPT.TRAP 0x1 ;  /* 0x000000040000795c */ /* 0x000fe20000300000 */
.L_x_571:
[----:B------:R-:W0:Y:S01]  /*14350*/  S2R R3, SR_CgaCtaId ;  /* 0x0000000000037919 */ /* 0x000e220000008800 */
[----:B------:R-:W-:-:S04]  /*14360*/  MOV R2, 0x400 ;  /* 0x0000040000027802 */ /* 0x000fc80000000f00 */
[----:B0-----:R-:W-:Y:S02]  /*14370*/  LEA R3, R3, R2, 0x18 ;  /* 0x0000000203037211 */ /* 0x001fe400078ec0ff */
[----:B------:R-:W-:-:S03]  /*14380*/  SHF.L.U32 R2, R0, 0x1f, RZ ;  /* 0x0000001f00027819 */ /* 0x000fc600000006ff */
[----:B------:R-:W-:-:S05]  /*14390*/  VIADD R3, R3, 0x38 ;  /* 0x0000003803037836 */ /* 0x000fca0000000000 */
[----:B------:R-:W-:-:S04]  /*143a0*/  LEA R5, R6, R3, 0x3 ;  /* 0x0000000306057211 */ /* 0x000fc800078e18ff */
[----:B------:R-:W0:Y:S02]  /*143b0*/  SYNCS.PHASECHK.TRANS64.TRYWAIT P0, [R5+URZ], R2 ;  /* 0x00000002050075a7 */ /* 0x000e24000800017f */
[----:B0-----:R-:W-:Y:S05]  /*143c0*/  @!P0 BRA `(.L_x_572) ;  /* 0x0000000400648947 */ /* 0x001fea0003800000 */
.L_x_586:
[----:B------:R-:W-:-:S05]  /*143d0*/  VIADD R6, R6, 0x1 ;  /* 0x0000000106067836 */ /* 0x000fca0000000000 */
[----:B------:R-:W-:-:S04]  /*143e0*/  ISETP.NE.AND P0, PT, R6, 0x7, PT ;  /* 0x000000070600780c */ /* 0x000fc80003f05270 */
[----:B0-----:R-:W-:Y:S02]  /*143f0*/  SEL R5, RZ, 0x1, P0 ;  /* 0x00000001ff057807 */ /* 0x001fe40000000000 */
[----:B------:R-:W-:Y:S02]  /*14400*/  SEL R6, R6, RZ, P0 ;  /* 0x000000ff06067207 */ /* 0x000fe40000000000 */
[----:B------:R-:W-:-:S03]  /*14410*/  LOP3.LUT R5, R0, R5, RZ, 0x3c, !PT ;  /* 0x0000000500057212 */ /* 0x000fc600078e3cff */
[----:B------:R-:W-:Y:S01]  /*14420*/  IMAD R7, R6, 0x8, R3 ;  /* 0x0000000806077824 */ /* 0x000fe200078e0203 */
[----:B------:R-:W-:-:S04]  /*14430*/  SHF.L.U32 R0, R5, 0x1f, RZ ;  /* 0x0000001f05007819 */ /* 0x000fc800000006ff */
[----:B------:R-:W0:Y:S02]  /*14440*/  SYNCS.PHASECHK.TRANS64.TRYWAIT P0, [R7+URZ], R0 ;  /* 0x00000000070075a7 */ /* 0x000e24000800017f */
[----:B0-----:R-:W-:Y:S05]  /*14450*/  @!P0 BRA `(.L_x_573) ;  /* 0x0000000400548947 */ /* 0x001fea0003800000 */
.L_x_587:
[----:B0-----:R-:W-:-:S05]  /*14460*/  VIADD R0, R6, 0x1 ;  /* 0x0000000106007836 */ /* 0x001fca0000000000 */
[----:B------:R-:W-:-:S04]  /*14470*/  ISETP.NE.AND P0, PT, R0, 0x7, PT ;  /* 0x000000070000780c */ /* 0x000fc80003f05270 */
[----:B------:R-:W-:Y:S02]  /*14480*/  SEL R2, RZ, 0x1, P0 ;  /* 0x00000001ff027807 */ /* 0x000fe40000000000 */
[----:B------:R-:W-:Y:S02]  /*14490*/  SEL R4, R0, RZ, P0 ;  /* 0x000000ff00047207 */ /* 0x000fe40000000000 */
[----:B------:R-:W-:Y:S02]  /*144a0*/  LOP3.LUT R5, R5, R2, RZ, 0x3c, !PT ;  /* 0x0000000205057212 */ /* 0x000fe400078e3cff */
[----:B------:R-:W-:Y:S02]  /*144b0*/  LEA R7, R4, R3, 0x3 ;  /* 0x0000000304077211 */ /* 0x000fe400078e18ff */
[----:B------:R-:W-:-:S04]  /*144c0*/  SHF.L.U32 R0, R5, 0x1f, RZ ;  /* 0x0000001f05007819 */ /* 0x000fc800000006ff */
[----:B------:R-:W0:Y:S02]  /*144d0*/  SYNCS.PHASECHK.TRANS64.TRYWAIT P0, [R7+URZ], R0 ;  /* 0x00000000070075a7 */ /* 0x000e24000800017f */
[----:B0-----:R-:W-:Y:S05]  /*144e0*/  @!P0 BRA `(.L_x_574) ;  /* 0x0000000400448947 */ /* 0x001fea0003800000 */
.L_x_588:
[----:B0-----:R-:W-:-:S05]  /*144f0*/  VIADD R0, R4, 0x1 ;  /* 0x0000000104007836 */ /* 0x001fca0000000000 */
[----:B------:R-:W-:-:S04]  /*14500*/  ISETP.NE.AND P0, PT, R0, 0x7, PT ;  /* 0x000000070000780c */ /* 0x000fc80003f05270 */
[----:B------:R-:W-:Y:S02]  /*14510*/  SEL R2, RZ, 0x1, P0 ;  /* 0x00000001ff027807 */ /* 0x000fe40000000000 */
[----:B------:R-:W-:Y:S02]  /*14520*/  SEL R4, R0, RZ, P0 ;  /* 0x000000ff00047207 */ /* 0x000fe40000000000 */
[----:B------:R-:W-:-:S03]  /*14530*/  LOP3.LUT R5, R5, R2, RZ, 0x3c, !PT ;  /* 0x0000000205057212 */ /* 0x000fc600078e3cff */
[----:B------:R-:W-:Y:S01]  /*14540*/  IMAD R7, R4, 0x8, R3 ;  /* 0x0000000804077824 */ /* 0x000fe200078e0203 */
[----:B------:R-:W-:-:S04]  /*14550*/  SHF.L.U32 R0, R5, 0x1f, RZ ;  /* 0x0000001f05007819 */ /* 0x000fc800000006ff */
[----:B------:R-:W0:Y:S02]  /*14560*/  SYNCS.PHASECHK.TRANS64.TRYWAIT P0, [R7+URZ], R0 ;  /* 0x00000000070075a7 */ /* 0x000e24000800017f */
[----:B0-----:R-:W-:Y:S05]  /*14570*/  @!P0 BRA `(.L_x_575) ;  /* 0x0000000400348947 */ /* 0x001fea0003800000 */
.L_x_589:
        /* <DEDUP_REMOVED lines=9> */
.L_x_590:
        /* <DEDUP_REMOVED lines=9> */
.L_x_591:
[----:B0-----:R-:W-:-:S05]  /*146a0*/  VIADD R0, R4, 0x1 ;  /* 0x0000000104007836 */ /* 0x001fca0000000000 */
[----:B------:R-:W-:-:S04]  /*146b0*/  ISETP.NE.AND P0, PT, R0, 0x7, PT ;  /* 0x000000070000780c */ /* 0x000fc80003f05270 */
[----:B------:R-:W-:Y:S02]  /*146c0*/  SEL R2, RZ, 0x1, P0 ;  /* 0x00000001ff027807 */ /* 0x000fe40000000000 */
[----:B------:R-:W-:Y:S02]  /*146d0*/  SEL R0, R0, RZ, P0 ;  /* 0x000000ff00007207 */ /* 0x000fe40000000000 */
[----:B------:R-:W-:Y:S02]  /*146e0*/  LOP3.LUT R2, R5, R2, RZ, 0x3c, !PT ;  /* 0x0000000205027212 */ /* 0x000fe400078e3cff */
[----:B------:R-:W-:Y:S02]  /*146f0*/  LEA R3, R0, R3, 0x3 ;  /* 0x0000000300037211 */ /* 0x000fe400078e18ff */
[----:B------:R-:W-:-:S07]  /*14700*/  SHF.L.U32 R0, R2, 0x1f, RZ ;  /* 0x0000001f02007819 */ /* 0x000fce00000006ff */
.L_x_578:
[----:B0-----:R0:W1:Y:S02]  /*14710*/  SYNCS.PHASECHK.TRANS64.TRYWAIT P0, [R3+URZ], R0 ;  /* 0x00000000030075a7 */ /* 0x001064000800017f */
[----:B-1----:R-:W-:Y:S05]  /*14720*/  @!P0 NANOSLEEP.SYNCS 0x989680 ;  /* 0x009896800000895d */ /* 0x002fea0003900000 */
[----:B------:R-:W1:Y:S02]  /*14730*/  @!P0 SYNCS.PHASECHK.TRANS64 P0, [R3+URZ], R0 ;  /* 0x00000000030085a7 */ /* 0x000e64000800007f */
[----:B-1----:R-:W-:Y:S05]  /*14740*/  @!P0 BRA `(.L_x_578) ;  /* 0xfffffffc00f08947 */ /* 0x002fea000383ffff */
.L_x_570:
[----:B------:R-:W-:Y:S05]  /*14750*/  BSYNC B0 ;  /* 0x0000000000007941 */ /* 0x000fea0003800000 */
.L_x_569:
[----:B------:R-:W-:Y:S05]  /*14760*/  EXIT ;  /* 0x000000000000794d */ /* 0x000fea0003800000 */
.L_x_21:
[----:B--2---:R2:W3:Y:S02]  /*14770*/  SYNCS.PHASECHK.TRANS64.TRYWAIT P1, [R3+URZ], R2 ;  /* 0x00000002030075a7 */ /* 0x0044e4000802017f */
[----:B---3--:R-:W-:Y:S05]  /*14780*/  @!P1 NANOSLEEP.SYNCS 0x989680 ;  /* 0x009896800000995d */ /* 0x008fea0003900000 */
[----:B------:R-:W3:Y:S02]  /*14790*/  @!P1 SYNCS.PHASECHK.TRANS64 P1, [R3+URZ], R2 ;  /* 0x00000002030095a7 */ /* 0x000ee4000802007f */
[----:B---3--:R-:W-:Y:S05]  /*147a0*/  @!P1 BRA `(.L_x_21) ;  /* 0xfffffffc00f09947 */ /* 0x008fea000383ffff */
[----:B------:R-:W-:Y:S05]  /*147b0*/  BRA `(.L_x_20) ;  /* 0xfffffecc00f47947 */ /* 0x000fea000383ffff */
.L_x_26:
[----:B-1----:R1:W2:Y:S02]  /*147c0*/  SYNCS.PHASECHK.TRANS64.TRYWAIT P1, [R4+URZ], R5 ;  /* 0x00000005040075a7 */ /* 0x0022a4000802017f */
[----:B--2---:R-:W-:Y:S05]  /*147d0*/  @!P1 NANOSLEEP.SYNCS 0x989680 ;  /* 0x009896800000995d */ /* 0x004fea0003900000 */
[----:B------:R-:W2:Y:S02]  /*147e0*/  @!P1 SYNCS.PHASECHK.TRANS64 P1, [R4+URZ], R5 ;  /* 0x00000005040095a7 */ /* 0x000ea4000802007f */
[----:B--2---:R-:W-:Y:S05]  /*147f0*/  @!P1 BRA `(.L_x_26) ;  /* 0xfffffffc00f09947 */ /* 0x004fea000383ffff */
[----:B------:R-:W-:Y:S05]  /*14800*/  BRA `(.L_x_25) ;  /* 0xfffffee400487947 */ /* 0x000fea000383ffff */
.L_x_557:
[----:B------:R-:W-:Y:S01]  /*14810*/  BSSY B1, `(.L_x_579) ;  /* 0x0000006000017945 */ /* 0x000fe20003800000 */
[----:B------:R-:W-:-:S07]  /*14820*/  IMAD.MOV.U32 R15, RZ, RZ, -0x1 ;  /* 0xffffffffff0f7424 */ /* 0x000fce00078e00ff */
[----:B------:R-:W-:Y:S05]  /*14830*/  WARPSYNC.COLLECTIVE R15, `(.L_x_580) ;  /* 0x000000000f0c7348 */ /* 0x000fea0003c00000 */
[----:B------:R-:W-:Y:S02]  /*14840*/  ELECT P6, UR62, PT ;  /* 0x00000000003e782f */ /* 0x000fe400038c0000 */
[----:B------:R-:W-:Y:S01]  /*14850*/  MOV R14, UR62 ;  /* 0x0000003e000e7c02 */ /* 0x000fe20008000f00 */
[----:B------:R-:W-:Y:S10]  /*14860*/  ENDCOLLECTIVE ;  /* 0x000000000000791b */ /* 0x000ff40003800000 */
.L_x_580:
[----:B------:R-:W-:Y:S05]  /*14870*/  BSYNC B1 ;  /* 0x0000000000017941 */ /* 0x000fea0003800000 */
.L_x_579:
[----:B------:R-:W-:Y:S05]  /*14880*/  BRA `(.L_x_581) ;  /* 0xffffffec00987947 */ /* 0x000fea000383ffff */
.L_x_560:
[----:B0-----:R0:W2:Y:S02]  /*14890*/  SYNCS.PHASECHK.TRANS64.TRYWAIT P0, [R12+URZ+0x38], R7 ;  /* 0x000038070c0075a7 */ /* 0x0010a4000800017f */
[----:B--2---:R-:W-:Y:S05]  /*148a0*/  @!P0 NANOSLEEP.SYNCS 0x989680 ;  /* 0x009896800000895d */ /* 0x004fea0003900000 */
[----:B------:R-:W2:Y:S02]  /*148b0*/  @!P0 SYNCS.PHASECHK.TRANS64 P0, [R12+URZ+0x38], R7 ;  /* 0x000038070c0085a7 */ /* 0x000ea4000800007f */
[----:B--2---:R-:W-:Y:S05]  /*148c0*/  @!P0 BRA `(.L_x_560) ;  /* 0xfffffffc00f08947 */ /* 0x004fea000383ffff */
[----:B------:R-:W-:Y:S05]  /*148d0*/  BRA `(.L_x_582) ;  /* 0xffffffec00d47947 */ /* 0x000fea000383ffff */
.L_x_568:
[----:B------:R-:W-:Y:S01]  /*148e0*/  BSSY B0, `(.L_x_583) ;  /* 0x0000006000007945 */ /* 0x000fe20003800000 */
[----:B------:R-:W-:-:S07]  /*148f0*/  IMAD.MOV.U32 R15, RZ, RZ, -0x1 ;  /* 0xffffffffff0f7424 */ /* 0x000fce00078e00ff */
[----:B------:R-:W-:Y:S05]  /*14900*/  WARPSYNC.COLLECTIVE R15, `(.L_x_584) ;  /* 0x000000000f0c7348 */ /* 0x000fea0003c00000 */
[----:B------:R-:W-:Y:S02]  /*14910*/  ELECT P6, UR62, PT ;  /* 0x00000000003e782f */ /* 0x000fe400038c0000 */
[----:B------:R-:W-:Y:S01]  /*14920*/  MOV R14, UR62 ;  /* 0x0000003e000e7c02 */ /* 0x000fe20008000f00 */
[----:B------:R-:W-:Y:S10]  /*14930*/  ENDCOLLECTIVE ;  /* 0x000000000000791b */ /* 0x000ff40003800000 */
.L_x_584:
[----:B------:R-:W-:Y:S05]  /*14940*/  BSYNC B0 ;  /* 0x0000000000007941 */ /* 0x000fea0003800000 */
.L_x_583:
[----:B------:R-:W-:Y:S05]  /*14950*/  BRA `(.L_x_585) ;  /* 0xfffffff800607947 */ /* 0x000fea000383ffff */
.L_x_572:
[----:B0-----:R0:W1:Y:S02]  /*14960*/  SYNCS.PHASECHK.TRANS64.TRYWAIT P0, [R5+URZ], R2 ;  /* 0x00000002050075a7 */ /* 0x001064000800017f */
[----:B-1----:R-:W-:Y:S05]  /*14970*/  @!P0 NANOSLEEP.SYNCS 0x989680 ;  /* 0x009896800000895d */ /* 0x002fea0003900000 */
[----:B------:R-:W1:Y:S02]  /*14980*/  @!P0 SYNCS.PHASECHK.TRANS64 P0, [R5+URZ], R2 ;  /* 0x00000002050085a7 */ /* 0x000e64000800007f */
[----:B-1----:R-:W-:Y:S05]  /*14990*/  @!P0 BRA `(.L_x_572) ;  /* 0xfffffffc00f08947 */ /* 0x002fea000383ffff */
[----:B------:R-:W-:Y:S05]  /*149a0*/  BRA `(.L_x_586) ;  /* 0xfffffff800887947 */ /* 0x000fea000383ffff */
.L_x_573:
[----:B0-----:R0:W1:Y:S02]  /*149b0*/  SYNCS.PHASECHK.TRANS64.TRYWAIT P0, [R7+URZ], R0 ;  /* 0x00000000070075a7 */ /* 0x001064000800017f */
[----:B-1----:R-:W-:Y:S05]  /*149c0*/  @!P0 NANOSLEEP.SYNCS 0x989680 ;  /* 0x009896800000895d */ /* 0x002fea0003900000 */
[----:B------:R-:W1:Y:S02]  /*149d0*/  @!P0 SYNCS.PHASECHK.TRANS64 P0, [R7+URZ], R0 ;  /* 0x00000000070085a7 */ /* 0x000e64000800007f */
[----:B-1----:R-:W-:Y:S05]  /*149e0*/  @!P0 BRA `(.L_x_573) ;  /* 0xfffffffc00f08947 */ /* 0x002fea000383ffff */
[----:B------:R-:W-:Y:S05]  /*149f0*/  BRA `(.L_x_587) ;  /* 0xfffffff800987947 */ /* 0x000fea000383ffff */
.L_x_574:
[----:B0-----:R0:W1:Y:S02]  /*14a00*/  SYNCS.PHASECHK.TRANS64.TRYWAIT P0, [R7+URZ], R0 ;  /* 0x00000000070075a7 */ /* 0x001064000800017f */
[----:B-1----:R-:W-:Y:S05]  /*14a10*/  @!P0 NANOSLEEP.SYNCS 0x989680 ;  /* 0x009896800000895d */ /* 0x002fea0003900000 */
[----:B------:R-:W1:Y:S02]  /*14a20*/  @!P0 SYNCS.PHASECHK.TRANS64 P0, [R7+URZ], R0 ;  /* 0x00000000070085a7 */ /* 0x000e64000800007f */
[----:B-1----:R-:W-:Y:S05]  /*14a30*/  @!P0 BRA `(.L_x_574) ;  /* 0xfffffffc00f08947 */ /* 0x002fea000383ffff */
[----:B------:R-:W-:Y:S05]  /*14a40*/  BRA `(.L_x_588) ;  /* 0xfffffff800a87947 */ /* 0x000fea000383ffff */
.L_x_575:
[----:B0-----:R0:W1:Y:S02]  /*14a50*/  SYNCS.PHASECHK.TRANS64.TRYWAIT P0, [R7+URZ], R0 ;  /* 0x00000000070075a7 */ /* 0x001064000800017f */
[----:B-1----:R-:W-:Y:S05]  /*14a60*/  @!P0 NANOSLEEP.SYNCS 0x989680 ;  /* 0x009896800000895d */ /* 0x002fea0003900000 */
[----:B------:R-:W1:Y:S02]  /*14a70*/  @!P0 SYNCS.PHASECHK.TRANS64 P0, [R7+URZ], R0 ;  /* 0x00000000070085a7 */ /* 0x000e64000800007f */
[----:B-1----:R-:W-:Y:S05]  /*14a80*/  @!P0 BRA `(.L_x_575) ;  /* 0xfffffffc00f08947 */ /* 0x002fea000383ffff */
[----:B------:R-:W-:Y:S05]  /*14a90*/  BRA `(.L_x_589) ;  /* 0xfffffff800b87947 */ /* 0x000fea000383ffff */
.L_x_576:
[----:B0-----:R0:W1:Y:S02]  /*14aa0*/  SYNCS.PHASECHK.TRANS64.TRYWAIT P0, [R7+URZ], R0 ;  /* 0x00000000070075a7 */ /* 0x001064000800017f */
[----:B-1----:R-:W-:Y:S05]  /*14ab0*/  @!P0 NANOSLEEP.SYNCS 0x989680 ;  /* 0x009896800000895d */ /* 0x002fea0003900000 */
[----:B------:R-:W1:Y:S02]  /*14ac0*/  @!P0 SYNCS.PHASECHK.TRANS64 P0, [R7+URZ], R0 ;  /* 0x00000000070085a7 */ /* 0x000e64000800007f */
[----:B-1----:R-:W-:Y:S05]  /*14ad0*/  @!P0 BRA `(.L_x_576) ;  /* 0xfffffffc00f08947 */ /* 0x002fea000383ffff */
[----:B------:R-:W-:Y:S05]  /*14ae0*/  BRA `(.L_x_590) ;  /* 0xfffffff800c87947 */ /* 0x000fea000383ffff */
.L_x_577:
[----:B0-----:R0:W1:Y:S02]  /*14af0*/  SYNCS.PHASECHK.TRANS64.TRYWAIT P0, [R7+URZ], R0 ;  /* 0x00000000070075a7 */ /* 0x001064000800017f */
[----:B-1----:R-:W-:Y:S05]  /*14b00*/  @!P0 NANOSLEEP.SYNCS 0x989680 ;  /* 0x009896800000895d */ /* 0x002fea0003900000 */
[----:B------:R-:W1:Y:S02]  /*14b10*/  @!P0 SYNCS.PHASECHK.TRANS64 P0, [R7+URZ], R0 ;  /* 0x00000000070085a7 */ /* 0x000e64000800007f */
[----:B-1----:R-:W-:Y:S05]  /*14b20*/  @!P0 BRA `(.L_x_577) ;  /* 0xfffffffc00f08947 */ /* 0x002fea000383ffff */
[----:B------:R-:W-:Y:S05]  /*14b30*/  BRA `(.L_x_591) ;  /* 0xfffffff800d87947 */ /* 0x000fea000383ffff */
.L_x_592:
[----:B------:R-:W-:-:S00]  /*14b40*/  BRA `(.L_x_592) ;  /* 0xfffffffc00fc7947 */ /* 0x000fc0000383ffff */
[----:B------:R-:W-:-:S00]  /*14b50*/  NOP ;  /* 0x0000000000007918 */ /* 0x000fc00000000000 */
        /* <DEDUP_REMOVED lines=10> */
.L_x_593:


//--------------------- .nv.global.init           --------------------------
	.section	.nv.global.init,"aw",@progbits
.nv.global.init:
	.type		$str$22,@object
	.size		$str$22,($str$23 - $str$22)
$str$22:
        /*0000*/ 	.byte	0x6b, 0x5f, 0x74, 0x69, 0x6c, 0x65, 0x5f, 0x63, 0x6f, 0x75, 0x6e, 0x74, 0x20, 0x3e, 0x3d, 0x20
        /*0010*/ 	.byte	0x31, 0x00
	.type		$str$23,@object
	.size		$str$23,(__unnamed_1 - $str$23)
$str$23:
        /*0012*/ 	.byte	0x2f, 0x74, 0x6d, 0x70, 0x2f, 0x63, 0x75, 0x74, 0x6c, 0x61, 0x73, 0x73, 0x5f, 0x73, 0x77, 0x65
        /*0022*/ 	.byte	0x65, 0x70, 0x5f, 0x73, 0x72, 0x63, 0x2f, 0x69, 0x6e, 0x63, 0x6c, 0x75, 0x64, 0x65, 0x2f, 0x63
        /*0032*/ 	.byte	0x75, 0x74, 0x6c, 0x61, 0x73, 0x73, 0x2f, 0x67, 0x65, 0x6d, 0x6d, 0x2f, 0x63, 0x6f, 0x6c, 0x6c
        /*0042*/ 	.byte	0x65, 0x63, 0x74, 0x69, 0x76, 0x65, 0x2f, 0x73, 0x6d, 0x39, 0x30, 0x5f, 0x6d, 0x6d, 0x61, 0x5f
        /*0052*/ 	.byte	0x74, 0x6d, 0x61, 0x5f, 0x67, 0x6d, 0x6d, 0x61, 0x5f, 0x73, 0x73, 0x5f, 0x77, 0x61, 0x72, 0x70
        /*0062*/ 	.byte	0x73, 0x70, 0x65, 0x63, 0x69, 0x61, 0x6c, 0x69, 0x7a, 0x65, 0x64, 0x2e, 0x68, 0x70, 0x70, 0x00
	.type		__unnamed_1,@object
	.size		__unnamed_1,(.L_0 - __unnamed_1)
__unnamed_1:
        /* <DEDUP_REMOVED lines=174> */
.L_0:


//--------------------- .nv.shared._ZN7cutlass13device_kernelINS_4gemm6kernel13GemmUniversalIN4cute5tupleIJiiiiEEENS1_10collective13CollectiveMmaINS1_34MainloopSm90TmaGmmaWarpSpecializedILi7ENS5_IJNS4_1CILi4EEENSA_ILi1EEESC_EEENS1_35KernelTmaWarpSpecializedCooperativeEEENS5_IJNSA_ILi256EEESG_NSA_ILi64EEEEEEaNS5_IJlSC_lEEEaSJ_NS4_8TiledMMAINS4_8MMA_AtomIJNS4_4SM904GMMA27MMA_64x256x32_S32S8S8_SS_TNEEEENS4_6LayoutINS5_IJNSA_ILi2EEESC_SC_EEENS5_IJSC_NSA_ILi0EEEST_EEEEENS5_IJNS4_10UnderscoreESW_SW_EEEEENS4_13SM90_TMA_LOADENS4_14ComposedLayoutINS4_7SwizzleILi2ELi4ELi3EEENS4_18smem_ptr_flag_bitsILi8EEENSQ_INS5_IJNSA_ILi8EEESH_EEENS5_IJSH_SC_EEEEEEEvNS4_8identityENS4_23SM90_TMA_LOAD_MULTICASTES19_vS1A_EENS_8epilogue10collective6detail29Sm90TmaWarpSpecializedAdapterINS1E_15DefaultEpilogueIaSJ_SJ_NS1D_6thread17LinearCombinationIaLi1EiiLNS1I_9ScaleType4KindE0ELNS_15FloatRoundStyleE2EaEENS1_15EpilogueDefaultEEEEEvvEEEEvNT_6ParamsE --------------------------
	.section	.nv.shared._ZN7cutlass13device_kernelINS_4gemm6kernel13GemmUniversalIN4cute5tupleIJiiiiEEENS1_10collective13CollectiveMmaINS1_34MainloopSm90TmaGmmaWarpSpecializedILi7ENS5_IJNS4_1CILi4EEENSA_ILi1EEESC_EEENS1_35KernelTmaWarpSpecializedCooperativeEEENS5_IJNSA_ILi256EEESG_NSA_ILi64EEEEEEaNS5_IJlSC_lEEEaSJ_NS4_8TiledMMAINS4_8MMA_AtomIJNS4_4SM904GMMA27MMA_64x256x32_S32S8S8_SS_TNEEEENS4_6LayoutINS5_IJNSA_ILi2EEESC_SC_EEENS5_IJSC_NSA_ILi0EEEST_EEEEENS5_IJNS4_10UnderscoreESW_SW_EEEEENS4_13SM90_TMA_LOADENS4_14ComposedLayoutINS4_7SwizzleILi2ELi4ELi3EEENS4_18smem_ptr_flag_bitsILi8EEENSQ_INS5_IJNSA_ILi8EEESH_EEENS5_IJSH_SC_EEEEEEEvNS4_8identityENS4_23SM90_TMA_LOAD_MULTICASTES19_vS1A_EENS_8epilogue10collective6detail29Sm90TmaWarpSpecializedAdapterINS1E_15DefaultEpilogueIaSJ_SJ_NS1D_6thread17LinearCombinationIaLi1EiiLNS1I_9ScaleType4KindE0ELNS_15FloatRoundStyleE2EaEENS1_15EpilogueDefaultEEEEEvvEEEEvNT_6ParamsE,"aw",@nobits
	.sectionflags	@""
	.align	16
	.zero		1024


//--------------------- .nv.shared.reserved.0     --------------------------
	.section	.nv.shared.reserved.0,"aw",@nobits
	.weak		__nv_reservedSMEM_offset_0_alias
	.size		__nv_reservedSMEM_offset_0_alias, 0, 0
	.other		__nv_reservedSMEM_offset_0_alias,@"STO_CUDA_RESERVED_SHARED STV_DEFAULT"
__nv_reservedSMEM_offset_0_alias:
	.zero		0


//--------------------- .nv.global                --------------------------
	.section	.nv.global,"aw",@nobits
.nv.global:
	.type		_ZN40_INTERNAL_e637fe16_4_k_cu_3f0e6903_174884cute1_E,@object
	.size		_ZN40_INTERNAL_e637fe16_4_k_cu_3f0e6903_174884cute1_E,(_ZN40_INTERNAL_e637fe16_4_k_cu_3f0e6903_174884cuda3std3__45__cpo6cbeginE - _ZN40_INTERNAL_e637fe16_4_k_cu_3f0e6903_174884cute1_E)
_ZN40_INTERNAL_e637fe16_4_k_cu_3f0e6903_174884cute1_E:
	.zero		1
	.type		_ZN40_INTERNAL_e637fe16_4_k_cu_3f0e6903_174884cuda3std3__45__cpo6cbeginE,@object
	.size		_ZN40_INTERNAL_e637fe16_4_k_cu_3f0e6903_174884cuda3std3__45__cpo6cbeginE,(_ZN40_INTERNAL_e637fe16_4_k_cu_3f0e6903_174884cuda3std3__48in_placeE - _ZN40_INTERNAL_e637fe16_4_k_cu_3f0e6903_174884cuda3std3__45__cpo6cbeginE)
_ZN40_INTERNAL_e637fe16_4_k_cu_3f0e6903_174884cuda3std3__45__cpo6cbeginE:
	.zero		1
	.type		_ZN40_INTERNAL_e637fe16_4_k_cu_3f0e6903_174884cuda3std3__48in_placeE,@object
	.size		_ZN40_INTERNAL_e637fe16_4_k_cu_3f0e6903_174884cuda3std3__48in_placeE,(_ZN40_INTERNAL_e637fe16_4_k_cu_3f0e6903_174884cuda3std6ranges3__45__cpo9iter_moveE - _ZN40_INTERNAL_e637fe16_4_k_cu_3f0e6903_174884cuda3std3__48in_placeE)
_ZN40_INTERNAL_e637fe16_4_k_cu_3f0e6903_174884cuda3std3__48in_placeE:
	.zero		1
	.type		_ZN40_INTERNAL_e637fe16_4_k_cu_3f0e6903_174884cuda3std6ranges3__45__cpo9iter_moveE,@object
	.size		_ZN40_INTERNAL_e637fe16_4_k_cu_3f0e6903_174884cuda3std6ranges3__45__cpo9iter_moveE,(_ZN40_INTERNAL_e637fe16_4_k_cu_3f0e6903_174884cuda3std3__45__cpo5beginE - _ZN40_INTERNAL_e637fe16_4_k_cu_3f0e6903_174884cuda3std6ranges3__45__cpo9iter_moveE)
_ZN40_INTERNAL_e637fe16_4_k_cu_3f0e6903_174884cuda3std6ranges3__45__cpo9iter_moveE:
	.zero		1
	.type		_ZN40_INTERNAL_e637fe16_4_k_cu_3f0e6903_174884cuda3std3__45__cpo5beginE,@object
	.size		_ZN40_INTERNAL_e637fe16_4_k_cu_3f0e6903_174884cuda3std3__45__cpo5beginE,(_ZN40_INTERNAL_e637fe16_4_k_cu_3f0e6903_174884cuda3std3__442_GLOBAL__N__e637fe16_4_k_cu_3f0e6903_174886ignoreE - _ZN40_INTERNAL_e637fe16_4_k_cu_3f0e6903_174884cuda3std3__45__cpo5beginE)
_ZN40_INTERNAL_e637fe16_4_k_cu_3f0e6903_174884cuda3std3__45__cpo5beginE:
	.zero		1
	.type		_ZN40_INTERNAL_e637fe16_4_k_cu_3f0e6903_174884cuda3std3__442_GLOBAL__N__e637fe16_4_k_cu_3f0e6903_174886ignoreE,@object
	.size		_ZN40_INTERNAL_e637fe16_4_k_cu_3f0e6903_174884cuda3std3__442_GLOBAL__N__e637fe16_4_k_cu_3f0e6903_174886ignoreE,(_ZN40_INTERNAL_e637fe16_4_k_cu_3f0e6903_174884cute7productE - _ZN40_INTERNAL_e637fe16_4_k_cu_3f0e6903_174884cuda3std3__442_GLOBAL__N__e637fe16_4_k_cu_3f0e6903_174886ignoreE)
_ZN40_INTERNAL_e637fe16_4_k_cu_3f0e6903_174884cuda3std3__442_GLOBAL__N__e637fe16_4_k_cu_3f0e6903_174886ignoreE:
	.zero		1
	.type		_ZN40_INTERNAL_e637fe16_4_k_cu_3f0e6903_174884cute7productE,@object
	.size		_ZN40_INTERNAL_e637fe16_4_k_cu_3f0e6903_174884cute7productE,(_ZN40_INTERNAL_e637fe16_4_k_cu_3f0e6903_174884cuda3std3__45__cpo3endE - _ZN40_INTERNAL_e637fe16_4_k_cu_3f0e6903_174884cute7productE)
_ZN40_INTERNAL_e637fe16_4_k_cu_3f0e6903_174884cute7productE:
	.zero		1
	.type		_ZN40_INTERNAL_e637fe16_4_k_cu_3f0e6903_174884cuda3std3__45__cpo3endE,@object
	.size		_ZN40_INTERNAL_e637fe16_4_k_cu_3f0e6903_174884cuda3std3__45__cpo3endE,(_ZN40_INTERNAL_e637fe16_4_k_cu_3f0e6903_174884cuda3std3__419piecewise_constructE - _ZN40_INTERNAL_e637fe16_4_k_cu_3f0e6903_174884cuda3std3__45__cpo3endE)
_ZN40_INTERNAL_e637fe16_4_k_cu_3f0e6903_174884cuda3std3__45__cpo3endE:
	.zero		1
	.type		_ZN40_INTERNAL_e637fe16_4_k_cu_3f0e6903_174884cuda3std3__419piecewise_constructE,@object
	.size		_ZN40_INTERNAL_e637fe16_4_k_cu_3f0e6903_174884cuda3std3__419piecewise_constructE,(_ZN40_INTERNAL_e637fe16_4_k_cu_3f0e6903_174884cuda3std3__45__cpo4cendE - _ZN40_INTERNAL_e637fe16_4_k_cu_3f0e6903_174884cuda3std3__419piecewise_constructE)
_ZN40_INTERNAL_e637fe16_4_k_cu_3f0e6903_174884cuda3std3__419piecewise_constructE:
	.zero		1
	.type		_ZN40_INTERNAL_e637fe16_4_k_cu_3f0e6903_174884cuda3std3__45__cpo4cendE,@object
	.size		_ZN40_INTERNAL_e637fe16_4_k_cu_3f0e6903_174884cuda3std3__45__cpo4cendE,(_ZN40_INTERNAL_e637fe16_4_k_cu_3f0e6903_174884cuda3std6ranges3__45__cpo4swapE - _ZN40_INTERNAL_e637fe16_4_k_cu_3f0e6903_174884cuda3std3__45__cpo4cendE)
_ZN40_INTERNAL_e637fe16_4_k_cu_3f0e6903_174884cuda3std3__45__cpo4cendE:
	.zero		1
	.type		_ZN40_INTERNAL_e637fe16_4_k_cu_3f0e6903_174884cuda3std6ranges3__45__cpo4swapE,@object
	.size		_ZN40_INTERNAL_e637fe16_4_k_cu_3f0e6903_174884cuda3std6ranges3__45__cpo4swapE,(.L_8 - _ZN40_INTERNAL_e637fe16_4_k_cu_3f0e6903_174884cuda3std6ranges3__45__cpo4swapE)
_ZN40_INTERNAL_e637fe16_4_k_cu_3f0e6903_174884cuda3std6ranges3__45__cpo4swapE:
	.zero		1
.L_8:


//--------------------- .nv.constant0._ZN7cutlass13device_kernelINS_4gemm6kernel13GemmUniversalIN4cute5tupleIJiiiiEEENS1_10collective13CollectiveMmaINS1_34MainloopSm90TmaGmmaWarpSpecializedILi7ENS5_IJNS4_1CILi4EEENSA_ILi1EEESC_EEENS1_35KernelTmaWarpSpecializedCooperativeEEENS5_IJNSA_ILi256EEESG_NSA_ILi64EEEEEEaNS5_IJlSC_lEEEaSJ_NS4_8TiledMMAINS4_8MMA_AtomIJNS4_4SM904GMMA27MMA_64x256x32_S32S8S8_SS_TNEEEENS4_6LayoutINS5_IJNSA_ILi2EEESC_SC_EEENS5_IJSC_NSA_ILi0EEEST_EEEEENS5_IJNS4_10UnderscoreESW_SW_EEEEENS4_13SM90_TMA_LOADENS4_14ComposedLayoutINS4_7SwizzleILi2ELi4ELi3EEENS4_18smem_ptr_flag_bitsILi8EEENSQ_INS5_IJNSA_ILi8EEESH_EEENS5_IJSH_SC_EEEEEEEvNS4_8identityENS4_23SM90_TMA_LOAD_MULTICASTES19_vS1A_EENS_8epilogue10collective6detail29Sm90TmaWarpSpecializedAdapterINS1E_15DefaultEpilogueIaSJ_SJ_NS1D_6thread17LinearCombinationIaLi1EiiLNS1I_9ScaleType4KindE0ELNS_15FloatRoundStyleE2EaEENS1_15EpilogueDefaultEEEEEvvEEEEvNT_6ParamsE --------------------------
	.section	.nv.constant0._ZN7cutlass13device_kernelINS_4gemm6kernel13GemmUniversalIN4cute5tupleIJiiiiEEENS1_10collective13CollectiveMmaINS1_34MainloopSm90TmaGmmaWarpSpecializedILi7ENS5_IJNS4_1CILi4EEENSA_ILi1EEESC_EEENS1_35KernelTmaWarpSpecializedCooperativeEEENS5_IJNSA_ILi256EEESG_NSA_ILi64EEEEEEaNS5_IJlSC_lEEEaSJ_NS4_8TiledMMAINS4_8MMA_AtomIJNS4_4SM904GMMA27MMA_64x256x32_S32S8S8_SS_TNEEEENS4_6LayoutINS5_IJNSA_ILi2EEESC_SC_EEENS5_IJSC_NSA_ILi0EEEST_EEEEENS5_IJNS4_10UnderscoreESW_SW_EEEEENS4_13SM90_TMA_LOADENS4_14ComposedLayoutINS4_7SwizzleILi2ELi4ELi3EEENS4_18smem_ptr_flag_bitsILi8EEENSQ_INS5_IJNSA_ILi8EEESH_EEENS5_IJSH_SC_EEEEEEEvNS4_8identityENS4_23SM90_TMA_LOAD_MULTICASTES19_vS1A_EENS_8epilogue10collective6detail29Sm90TmaWarpSpecializedAdapterINS1E_15DefaultEpilogueIaSJ_SJ_NS1D_6thread17LinearCombinationIaLi1EiiLNS1I_9ScaleType4KindE0ELNS_15FloatRoundStyleE2EaEENS1_15EpilogueDefaultEEEEEvvEEEEvNT_6ParamsE,"a",@progbits
	.sectionflags	@""
	.align	4
.nv.constant0._ZN7cutlass13device_kernelINS_4gemm6kernel13GemmUniversalIN4cute5tupleIJiiiiEEENS1_10collective13CollectiveMmaINS1_34MainloopSm90TmaGmmaWarpSpecializedILi7ENS5_IJNS4_1CILi4EEENSA_ILi1EEESC_EEENS1_35KernelTmaWarpSpecializedCooperativeEEENS5_IJNSA_ILi256EEESG_NSA_ILi64EEEEEEaNS5_IJlSC_lEEEaSJ_NS4_8TiledMMAINS4_8MMA_AtomIJNS4_4SM904GMMA27MMA_64x256x32_S32S8S8_SS_TNEEEENS4_6LayoutINS5_IJNSA_ILi2EEESC_SC_EEENS5_IJSC_NSA_ILi0EEEST_EEEEENS5_IJNS4_10UnderscoreESW_SW_EEEEENS4_13SM90_TMA_LOADENS4_14ComposedLayoutINS4_7SwizzleILi2ELi4ELi3EEENS4_18smem_ptr_flag_bitsILi8EEENSQ_INS5_IJNSA_ILi8EEESH_EEENS5_IJSH_SC_EEEEEEEvNS4_8identityENS4_23SM90_TMA_LOAD_MULTICASTES19_vS1A_EENS_8epilogue10collective6detail29Sm90TmaWarpSpecializedAdapterINS1E_15DefaultEpilogueIaSJ_SJ_NS1D_6thread17LinearCombinationIaLi1EiiLNS1I_9ScaleType4KindE0ELNS_15FloatRoundStyleE2EaEENS1_15EpilogueDefaultEEEEEvvEEEEvNT_6ParamsE:
	.zero		1664


//--------------------- SYMBOLS --------------------------

	.type		.nv.reservedSmem.offset0,@object
	.size		.nv.reservedSmem.offset0,0x4
	.type		__assertfail,@function
